//
// Generated by NVIDIA NVVM Compiler
//
// Compiler Build ID: CL-36424714
// Cuda compilation tools, release 13.0, V13.0.88
// Based on NVVM 20.0.0
//

.version 9.0
.target sm_100
.address_size 64

	// .globl	_Z9cuda_initPfii

.visible .entry _Z9cuda_initPfii(
	.param .u64 .ptr .align 1 _Z9cuda_initPfii_param_0,
	.param .u32 _Z9cuda_initPfii_param_1,
	.param .u32 _Z9cuda_initPfii_param_2
)
{


	ret;

}
	// .globl	_Z10cuda_framePfS_ii
.visible .entry _Z10cuda_framePfS_ii(
	.param .u64 .ptr .align 1 _Z10cuda_framePfS_ii_param_0,
	.param .u64 .ptr .align 1 _Z10cuda_framePfS_ii_param_1,
	.param .u32 _Z10cuda_framePfS_ii_param_2,
	.param .u32 _Z10cuda_framePfS_ii_param_3
)
{
	.reg .pred 	%p<36>;
	.reg .b32 	%r<133>;
	.reg .b32 	%f<124>;
	.reg .b64 	%rd<17>;
	.reg .b64 	%fd<152>;

	ld.param.u64 	%rd3, [_Z10cuda_framePfS_ii_param_0];
	ld.param.u64 	%rd2, [_Z10cuda_framePfS_ii_param_1];
	ld.param.u32 	%r25, [_Z10cuda_framePfS_ii_param_2];
	ld.param.u32 	%r26, [_Z10cuda_framePfS_ii_param_3];
	cvta.to.global.u64 	%rd1, %rd3;
	mov.u32 	%r28, %ctaid.x;
	mov.u32 	%r29, %ntid.x;
	mov.u32 	%r30, %tid.x;
	mad.lo.s32 	%r1, %r28, %r29, %r30;
	mov.u32 	%r31, %ctaid.y;
	mov.u32 	%r32, %ntid.y;
	mov.u32 	%r33, %tid.y;
	mad.lo.s32 	%r2, %r31, %r32, %r33;
	cvt.rn.f32.s32 	%f1, %r1;
	cvt.rn.f32.u32 	%f2, %r2;
	mov.f32 	%f122, 0f00000000;
	mov.b32 	%r131, -10;
	mov.f32 	%f123, %f122;
$L__BB1_1:
	cvt.rn.f32.s32 	%f24, %r131;
	mul.f32 	%f5, %f24, %f24;
	add.f32 	%f25, %f24, %f1;
	cvt.rzi.s32.f32 	%r35, %f25;
	rem.s32 	%r36, %r35, %r25;
	shr.s32 	%r37, %r36, 31;
	and.b32  	%r38, %r37, %r25;
	add.s32 	%r4, %r38, %r36;
	mov.b32 	%r132, 0;
$L__BB1_2:
	add.s32 	%r39, %r132, -10;
	cvt.rn.f32.s32 	%f26, %r39;
	fma.rn.f32 	%f27, %f26, %f26, %f5;
	sqrt.rn.f32 	%f28, %f27;
	add.f32 	%f29, %f26, %f2;
	cvt.rzi.s32.f32 	%r40, %f29;
	rem.s32 	%r41, %r40, %r26;
	shr.s32 	%r42, %r41, 31;
	and.b32  	%r43, %r42, %r26;
	add.s32 	%r44, %r43, %r41;
	mad.lo.s32 	%r45, %r44, %r25, %r4;
	mul.wide.s32 	%rd4, %r45, 4;
	add.s64 	%rd5, %rd1, %rd4;
	ld.global.f32 	%f30, [%rd5];
	add.f32 	%f31, %f28, 0fC0400000;
	add.f32 	%f32, %f31, 0f3F000000;
	setp.lt.f32 	%p1, %f32, 0f00000000;
	setp.gt.f32 	%p2, %f32, 0f3F800000;
	selp.f32 	%f33, 0f3F800000, %f32, %p2;
	selp.f32 	%f34, 0f00000000, %f33, %p1;
	mul.f32 	%f35, %f30, %f34;
	add.f32 	%f36, %f28, 0fC1200000;
	add.f32 	%f37, %f36, 0f3F000000;
	setp.lt.f32 	%p3, %f37, 0f00000000;
	setp.gt.f32 	%p4, %f37, 0f3F800000;
	selp.f32 	%f38, 0f3F800000, %f37, %p4;
	mov.f32 	%f39, 0f3F800000;
	sub.f32 	%f40, %f39, %f38;
	selp.f32 	%f41, 0f3F800000, %f40, %p3;
	fma.rn.f32 	%f122, %f35, %f41, %f122;
	sub.f32 	%f42, %f39, %f34;
	fma.rn.f32 	%f123, %f30, %f42, %f123;
	add.s32 	%r6, %r132, -9;
	setp.eq.s32 	%p5, %r6, 11;
	@%p5 bra 	$L__BB1_4;
	cvt.rn.f32.s32 	%f43, %r6;
	fma.rn.f32 	%f44, %f43, %f43, %f5;
	sqrt.rn.f32 	%f45, %f44;
	add.f32 	%f46, %f43, %f2;
	cvt.rzi.s32.f32 	%r46, %f46;
	rem.s32 	%r47, %r46, %r26;
	shr.s32 	%r48, %r47, 31;
	and.b32  	%r49, %r48, %r26;
	add.s32 	%r50, %r49, %r47;
	mad.lo.s32 	%r51, %r50, %r25, %r4;
	mul.wide.s32 	%rd6, %r51, 4;
	add.s64 	%rd7, %rd1, %rd6;
	ld.global.f32 	%f47, [%rd7];
	add.f32 	%f48, %f45, 0fC0400000;
	add.f32 	%f49, %f48, 0f3F000000;
	setp.lt.f32 	%p6, %f49, 0f00000000;
	setp.gt.f32 	%p7, %f49, 0f3F800000;
	selp.f32 	%f50, 0f3F800000, %f49, %p7;
	selp.f32 	%f51, 0f00000000, %f50, %p6;
	mul.f32 	%f52, %f47, %f51;
	add.f32 	%f53, %f45, 0fC1200000;
	add.f32 	%f54, %f53, 0f3F000000;
	setp.lt.f32 	%p8, %f54, 0f00000000;
	setp.gt.f32 	%p9, %f54, 0f3F800000;
	selp.f32 	%f55, 0f3F800000, %f54, %p9;
	mov.f32 	%f56, 0f3F800000;
	sub.f32 	%f57, %f56, %f55;
	selp.f32 	%f58, 0f3F800000, %f57, %p8;
	fma.rn.f32 	%f59, %f52, %f58, %f122;
	sub.f32 	%f60, %f56, %f51;
	fma.rn.f32 	%f61, %f47, %f60, %f123;
	add.s32 	%r52, %r6, 1;
	cvt.rn.f32.s32 	%f62, %r52;
	fma.rn.f32 	%f63, %f62, %f62, %f5;
	sqrt.rn.f32 	%f64, %f63;
	add.f32 	%f65, %f62, %f2;
	cvt.rzi.s32.f32 	%r53, %f65;
	rem.s32 	%r54, %r53, %r26;
	shr.s32 	%r55, %r54, 31;
	and.b32  	%r56, %r55, %r26;
	add.s32 	%r57, %r56, %r54;
	mad.lo.s32 	%r58, %r57, %r25, %r4;
	mul.wide.s32 	%rd8, %r58, 4;
	add.s64 	%rd9, %rd1, %rd8;
	ld.global.f32 	%f66, [%rd9];
	add.f32 	%f67, %f64, 0fC0400000;
	add.f32 	%f68, %f67, 0f3F000000;
	setp.lt.f32 	%p10, %f68, 0f00000000;
	setp.gt.f32 	%p11, %f68, 0f3F800000;
	selp.f32 	%f69, 0f3F800000, %f68, %p11;
	selp.f32 	%f70, 0f00000000, %f69, %p10;
	mul.f32 	%f71, %f66, %f70;
	add.f32 	%f72, %f64, 0fC1200000;
	add.f32 	%f73, %f72, 0f3F000000;
	setp.lt.f32 	%p12, %f73, 0f00000000;
	setp.gt.f32 	%p13, %f73, 0f3F800000;
	selp.f32 	%f74, 0f3F800000, %f73, %p13;
	sub.f32 	%f75, %f56, %f74;
	selp.f32 	%f76, 0f3F800000, %f75, %p12;
	fma.rn.f32 	%f77, %f71, %f76, %f59;
	sub.f32 	%f78, %f56, %f70;
	fma.rn.f32 	%f79, %f66, %f78, %f61;
	add.s32 	%r59, %r6, 2;
	cvt.rn.f32.s32 	%f80, %r59;
	fma.rn.f32 	%f81, %f80, %f80, %f5;
	sqrt.rn.f32 	%f82, %f81;
	add.f32 	%f83, %f80, %f2;
	cvt.rzi.s32.f32 	%r60, %f83;
	rem.s32 	%r61, %r60, %r26;
	shr.s32 	%r62, %r61, 31;
	and.b32  	%r63, %r62, %r26;
	add.s32 	%r64, %r63, %r61;
	mad.lo.s32 	%r65, %r64, %r25, %r4;
	mul.wide.s32 	%rd10, %r65, 4;
	add.s64 	%rd11, %rd1, %rd10;
	ld.global.f32 	%f84, [%rd11];
	add.f32 	%f85, %f82, 0fC0400000;
	add.f32 	%f86, %f85, 0f3F000000;
	setp.lt.f32 	%p14, %f86, 0f00000000;
	setp.gt.f32 	%p15, %f86, 0f3F800000;
	selp.f32 	%f87, 0f3F800000, %f86, %p15;
	selp.f32 	%f88, 0f00000000, %f87, %p14;
	mul.f32 	%f89, %f84, %f88;
	add.f32 	%f90, %f82, 0fC1200000;
	add.f32 	%f91, %f90, 0f3F000000;
	setp.lt.f32 	%p16, %f91, 0f00000000;
	setp.gt.f32 	%p17, %f91, 0f3F800000;
	selp.f32 	%f92, 0f3F800000, %f91, %p17;
	sub.f32 	%f93, %f56, %f92;
	selp.f32 	%f94, 0f3F800000, %f93, %p16;
	fma.rn.f32 	%f122, %f89, %f94, %f77;
	sub.f32 	%f95, %f56, %f88;
	fma.rn.f32 	%f123, %f84, %f95, %f79;
	add.s32 	%r132, %r132, 4;
	bra.uni 	$L__BB1_2;
$L__BB1_4:
	add.s32 	%r131, %r131, 1;
	setp.ne.s32 	%p18, %r131, 11;
	@%p18 bra 	$L__BB1_1;
	div.rn.f32 	%f12, %f122, 0f438EF146;
	rem.s32 	%r66, %r2, %r26;
	rem.s32 	%r67, %r1, %r25;
	shr.s32 	%r68, %r67, 31;
	and.b32  	%r69, %r68, %r25;
	mad.lo.s32 	%r70, %r66, %r25, %r67;
	add.s32 	%r9, %r70, %r69;
	mul.wide.s32 	%rd12, %r9, 4;
	add.s64 	%rd13, %rd1, %rd12;
	ld.global.f32 	%f13, [%rd13];
	add.f32 	%f96, %f12, 0fBE839581;
	cvt.f64.f32 	%fd26, %f96;
	mul.f64 	%fd27, %fd26, 0d4010000000000000;
	div.rn.f64 	%fd1, %fd27, 0dBF9CAC0840000000;
	fma.rn.f64 	%fd28, %fd1, 0d3FF71547652B82FE, 0d4338000000000000;
	{
	.reg .b32 %temp; 
	mov.b64 	{%r10, %temp}, %fd28;
	}
	mov.f64 	%fd29, 0dC338000000000000;
	add.rn.f64 	%fd30, %fd28, %fd29;
	fma.rn.f64 	%fd31, %fd30, 0dBFE62E42FEFA39EF, %fd1;
	fma.rn.f64 	%fd32, %fd30, 0dBC7ABC9E3B39803F, %fd31;
	fma.rn.f64 	%fd33, %fd32, 0d3E5ADE1569CE2BDF, 0d3E928AF3FCA213EA;
	fma.rn.f64 	%fd34, %fd33, %fd32, 0d3EC71DEE62401315;
	fma.rn.f64 	%fd35, %fd34, %fd32, 0d3EFA01997C89EB71;
	fma.rn.f64 	%fd36, %fd35, %fd32, 0d3F2A01A014761F65;
	fma.rn.f64 	%fd37, %fd36, %fd32, 0d3F56C16C1852B7AF;
	fma.rn.f64 	%fd38, %fd37, %fd32, 0d3F81111111122322;
	fma.rn.f64 	%fd39, %fd38, %fd32, 0d3FA55555555502A1;
	fma.rn.f64 	%fd40, %fd39, %fd32, 0d3FC5555555555511;
	fma.rn.f64 	%fd41, %fd40, %fd32, 0d3FE000000000000B;
	fma.rn.f64 	%fd42, %fd41, %fd32, 0d3FF0000000000000;
	fma.rn.f64 	%fd43, %fd42, %fd32, 0d3FF0000000000000;
	{
	.reg .b32 %temp; 
	mov.b64 	{%r11, %temp}, %fd43;
	}
	{
	.reg .b32 %temp; 
	mov.b64 	{%temp, %r12}, %fd43;
	}
	shl.b32 	%r71, %r10, 20;
	add.s32 	%r72, %r71, %r12;
	mov.b64 	%fd147, {%r11, %r72};
	{
	.reg .b32 %temp; 
	mov.b64 	{%temp, %r73}, %fd1;
	}
	mov.b32 	%f97, %r73;
	abs.f32 	%f14, %f97;
	setp.lt.f32 	%p19, %f14, 0f4086232B;
	@%p19 bra 	$L__BB1_8;
	setp.lt.f64 	%p20, %fd1, 0d0000000000000000;
	add.f64 	%fd44, %fd1, 0d7FF0000000000000;
	selp.f64 	%fd147, 0d0000000000000000, %fd44, %p20;
	setp.geu.f32 	%p21, %f14, 0f40874800;
	@%p21 bra 	$L__BB1_8;
	shr.u32 	%r74, %r10, 31;
	add.s32 	%r75, %r10, %r74;
	shr.s32 	%r76, %r75, 1;
	shl.b32 	%r77, %r76, 20;
	add.s32 	%r78, %r12, %r77;
	mov.b64 	%fd45, {%r11, %r78};
	sub.s32 	%r79, %r10, %r76;
	shl.b32 	%r80, %r79, 20;
	add.s32 	%r81, %r80, 1072693248;
	mov.b32 	%r82, 0;
	mov.b64 	%fd46, {%r82, %r81};
	mul.f64 	%fd147, %fd46, %fd45;
$L__BB1_8:
	add.f64 	%fd47, %fd147, 0d3FF0000000000000;
	rcp.rn.f64 	%fd48, %fd47;
	cvt.rn.f32.f64 	%f15, %fd48;
	add.f32 	%f98, %f12, 0fBEAC0831;
	cvt.f64.f32 	%fd49, %f98;
	mul.f64 	%fd50, %fd49, 0d4010000000000000;
	div.rn.f64 	%fd6, %fd50, 0dBF9CAC0840000000;
	fma.rn.f64 	%fd51, %fd6, 0d3FF71547652B82FE, 0d4338000000000000;
	{
	.reg .b32 %temp; 
	mov.b64 	{%r13, %temp}, %fd51;
	}
	mov.f64 	%fd52, 0dC338000000000000;
	add.rn.f64 	%fd53, %fd51, %fd52;
	fma.rn.f64 	%fd54, %fd53, 0dBFE62E42FEFA39EF, %fd6;
	fma.rn.f64 	%fd55, %fd53, 0dBC7ABC9E3B39803F, %fd54;
	fma.rn.f64 	%fd56, %fd55, 0d3E5ADE1569CE2BDF, 0d3E928AF3FCA213EA;
	fma.rn.f64 	%fd57, %fd56, %fd55, 0d3EC71DEE62401315;
	fma.rn.f64 	%fd58, %fd57, %fd55, 0d3EFA01997C89EB71;
	fma.rn.f64 	%fd59, %fd58, %fd55, 0d3F2A01A014761F65;
	fma.rn.f64 	%fd60, %fd59, %fd55, 0d3F56C16C1852B7AF;
	fma.rn.f64 	%fd61, %fd60, %fd55, 0d3F81111111122322;
	fma.rn.f64 	%fd62, %fd61, %fd55, 0d3FA55555555502A1;
	fma.rn.f64 	%fd63, %fd62, %fd55, 0d3FC5555555555511;
	fma.rn.f64 	%fd64, %fd63, %fd55, 0d3FE000000000000B;
	fma.rn.f64 	%fd65, %fd64, %fd55, 0d3FF0000000000000;
	fma.rn.f64 	%fd66, %fd65, %fd55, 0d3FF0000000000000;
	{
	.reg .b32 %temp; 
	mov.b64 	{%r14, %temp}, %fd66;
	}
	{
	.reg .b32 %temp; 
	mov.b64 	{%temp, %r15}, %fd66;
	}
	shl.b32 	%r83, %r13, 20;
	add.s32 	%r84, %r83, %r15;
	mov.b64 	%fd148, {%r14, %r84};
	{
	.reg .b32 %temp; 
	mov.b64 	{%temp, %r85}, %fd6;
	}
	mov.b32 	%f99, %r85;
	abs.f32 	%f16, %f99;
	setp.lt.f32 	%p22, %f16, 0f4086232B;
	@%p22 bra 	$L__BB1_11;
	setp.lt.f64 	%p23, %fd6, 0d0000000000000000;
	add.f64 	%fd67, %fd6, 0d7FF0000000000000;
	selp.f64 	%fd148, 0d0000000000000000, %fd67, %p23;
	setp.geu.f32 	%p24, %f16, 0f40874800;
	@%p24 bra 	$L__BB1_11;
	shr.u32 	%r86, %r13, 31;
	add.s32 	%r87, %r13, %r86;
	shr.s32 	%r88, %r87, 1;
	shl.b32 	%r89, %r88, 20;
	add.s32 	%r90, %r15, %r89;
	mov.b64 	%fd68, {%r14, %r90};
	sub.s32 	%r91, %r13, %r88;
	shl.b32 	%r92, %r91, 20;
	add.s32 	%r93, %r92, 1072693248;
	mov.b32 	%r94, 0;
	mov.b64 	%fd69, {%r94, %r93};
	mul.f64 	%fd148, %fd69, %fd68;
$L__BB1_11:
	add.f64 	%fd70, %fd148, 0d3FF0000000000000;
	rcp.rn.f64 	%fd71, %fd70;
	cvt.rn.f32.f64 	%f100, %fd71;
	mov.f32 	%f101, 0f3F800000;
	sub.f32 	%f102, %f101, %f100;
	mul.f32 	%f17, %f102, %f15;
	add.f32 	%f103, %f12, 0fBEBAE148;
	cvt.f64.f32 	%fd72, %f103;
	mul.f64 	%fd73, %fd72, 0d4010000000000000;
	div.rn.f64 	%fd11, %fd73, 0dBF9CAC0840000000;
	fma.rn.f64 	%fd74, %fd11, 0d3FF71547652B82FE, 0d4338000000000000;
	{
	.reg .b32 %temp; 
	mov.b64 	{%r16, %temp}, %fd74;
	}
	mov.f64 	%fd75, 0dC338000000000000;
	add.rn.f64 	%fd76, %fd74, %fd75;
	fma.rn.f64 	%fd77, %fd76, 0dBFE62E42FEFA39EF, %fd11;
	fma.rn.f64 	%fd78, %fd76, 0dBC7ABC9E3B39803F, %fd77;
	fma.rn.f64 	%fd79, %fd78, 0d3E5ADE1569CE2BDF, 0d3E928AF3FCA213EA;
	fma.rn.f64 	%fd80, %fd79, %fd78, 0d3EC71DEE62401315;
	fma.rn.f64 	%fd81, %fd80, %fd78, 0d3EFA01997C89EB71;
	fma.rn.f64 	%fd82, %fd81, %fd78, 0d3F2A01A014761F65;
	fma.rn.f64 	%fd83, %fd82, %fd78, 0d3F56C16C1852B7AF;
	fma.rn.f64 	%fd84, %fd83, %fd78, 0d3F81111111122322;
	fma.rn.f64 	%fd85, %fd84, %fd78, 0d3FA55555555502A1;
	fma.rn.f64 	%fd86, %fd85, %fd78, 0d3FC5555555555511;
	fma.rn.f64 	%fd87, %fd86, %fd78, 0d3FE000000000000B;
	fma.rn.f64 	%fd88, %fd87, %fd78, 0d3FF0000000000000;
	fma.rn.f64 	%fd89, %fd88, %fd78, 0d3FF0000000000000;
	{
	.reg .b32 %temp; 
	mov.b64 	{%r17, %temp}, %fd89;
	}
	{
	.reg .b32 %temp; 
	mov.b64 	{%temp, %r18}, %fd89;
	}
	shl.b32 	%r95, %r16, 20;
	add.s32 	%r96, %r95, %r18;
	mov.b64 	%fd149, {%r17, %r96};
	{
	.reg .b32 %temp; 
	mov.b64 	{%temp, %r97}, %fd11;
	}
	mov.b32 	%f104, %r97;
	abs.f32 	%f18, %f104;
	setp.lt.f32 	%p25, %f18, 0f4086232B;
	@%p25 bra 	$L__BB1_14;
	setp.lt.f64 	%p26, %fd11, 0d0000000000000000;
	add.f64 	%fd90, %fd11, 0d7FF0000000000000;
	selp.f64 	%fd149, 0d0000000000000000, %fd90, %p26;
	setp.geu.f32 	%p27, %f18, 0f40874800;
	@%p27 bra 	$L__BB1_14;
	shr.u32 	%r98, %r16, 31;
	add.s32 	%r99, %r16, %r98;
	shr.s32 	%r100, %r99, 1;
	shl.b32 	%r101, %r100, 20;
	add.s32 	%r102, %r18, %r101;
	mov.b64 	%fd91, {%r17, %r102};
	sub.s32 	%r103, %r16, %r100;
	shl.b32 	%r104, %r103, 20;
	add.s32 	%r105, %r104, 1072693248;
	mov.b32 	%r106, 0;
	mov.b64 	%fd92, {%r106, %r105};
	mul.f64 	%fd149, %fd92, %fd91;
$L__BB1_14:
	add.f64 	%fd93, %fd149, 0d3FF0000000000000;
	rcp.rn.f64 	%fd94, %fd93;
	cvt.rn.f32.f64 	%f19, %fd94;
	add.f32 	%f105, %f12, 0fBF0C8B44;
	cvt.f64.f32 	%fd95, %f105;
	mul.f64 	%fd96, %fd95, 0d4010000000000000;
	div.rn.f64 	%fd16, %fd96, 0dBF9CAC0840000000;
	fma.rn.f64 	%fd97, %fd16, 0d3FF71547652B82FE, 0d4338000000000000;
	{
	.reg .b32 %temp; 
	mov.b64 	{%r19, %temp}, %fd97;
	}
	mov.f64 	%fd98, 0dC338000000000000;
	add.rn.f64 	%fd99, %fd97, %fd98;
	fma.rn.f64 	%fd100, %fd99, 0dBFE62E42FEFA39EF, %fd16;
	fma.rn.f64 	%fd101, %fd99, 0dBC7ABC9E3B39803F, %fd100;
	fma.rn.f64 	%fd102, %fd101, 0d3E5ADE1569CE2BDF, 0d3E928AF3FCA213EA;
	fma.rn.f64 	%fd103, %fd102, %fd101, 0d3EC71DEE62401315;
	fma.rn.f64 	%fd104, %fd103, %fd101, 0d3EFA01997C89EB71;
	fma.rn.f64 	%fd105, %fd104, %fd101, 0d3F2A01A014761F65;
	fma.rn.f64 	%fd106, %fd105, %fd101, 0d3F56C16C1852B7AF;
	fma.rn.f64 	%fd107, %fd106, %fd101, 0d3F81111111122322;
	fma.rn.f64 	%fd108, %fd107, %fd101, 0d3FA55555555502A1;
	fma.rn.f64 	%fd109, %fd108, %fd101, 0d3FC5555555555511;
	fma.rn.f64 	%fd110, %fd109, %fd101, 0d3FE000000000000B;
	fma.rn.f64 	%fd111, %fd110, %fd101, 0d3FF0000000000000;
	fma.rn.f64 	%fd112, %fd111, %fd101, 0d3FF0000000000000;
	{
	.reg .b32 %temp; 
	mov.b64 	{%r20, %temp}, %fd112;
	}
	{
	.reg .b32 %temp; 
	mov.b64 	{%temp, %r21}, %fd112;
	}
	shl.b32 	%r107, %r19, 20;
	add.s32 	%r108, %r107, %r21;
	mov.b64 	%fd150, {%r20, %r108};
	{
	.reg .b32 %temp; 
	mov.b64 	{%temp, %r109}, %fd16;
	}
	mov.b32 	%f106, %r109;
	abs.f32 	%f20, %f106;
	setp.lt.f32 	%p28, %f20, 0f4086232B;
	@%p28 bra 	$L__BB1_17;
	setp.lt.f64 	%p29, %fd16, 0d0000000000000000;
	add.f64 	%fd113, %fd16, 0d7FF0000000000000;
	selp.f64 	%fd150, 0d0000000000000000, %fd113, %p29;
	setp.geu.f32 	%p30, %f20, 0f40874800;
	@%p30 bra 	$L__BB1_17;
	shr.u32 	%r110, %r19, 31;
	add.s32 	%r111, %r19, %r110;
	shr.s32 	%r112, %r111, 1;
	shl.b32 	%r113, %r112, 20;
	add.s32 	%r114, %r21, %r113;
	mov.b64 	%fd114, {%r20, %r114};
	sub.s32 	%r115, %r19, %r112;
	shl.b32 	%r116, %r115, 20;
	add.s32 	%r117, %r116, 1072693248;
	mov.b32 	%r118, 0;
	mov.b64 	%fd115, {%r118, %r117};
	mul.f64 	%fd150, %fd115, %fd114;
$L__BB1_17:
	add.f64 	%fd116, %fd150, 0d3FF0000000000000;
	rcp.rn.f64 	%fd117, %fd116;
	cvt.rn.f32.f64 	%f107, %fd117;
	mov.f32 	%f108, 0f3F800000;
	sub.f32 	%f109, %f108, %f107;
	mul.f32 	%f21, %f109, %f19;
	div.rn.f32 	%f110, %f123, 0f41E231D6;
	add.f32 	%f111, %f110, 0fBF000000;
	cvt.f64.f32 	%fd118, %f111;
	mul.f64 	%fd119, %fd118, 0d4010000000000000;
	div.rn.f64 	%fd21, %fd119, 0dBFC2D0E560000000;
	fma.rn.f64 	%fd120, %fd21, 0d3FF71547652B82FE, 0d4338000000000000;
	{
	.reg .b32 %temp; 
	mov.b64 	{%r22, %temp}, %fd120;
	}
	mov.f64 	%fd121, 0dC338000000000000;
	add.rn.f64 	%fd122, %fd120, %fd121;
	fma.rn.f64 	%fd123, %fd122, 0dBFE62E42FEFA39EF, %fd21;
	fma.rn.f64 	%fd124, %fd122, 0dBC7ABC9E3B39803F, %fd123;
	fma.rn.f64 	%fd125, %fd124, 0d3E5ADE1569CE2BDF, 0d3E928AF3FCA213EA;
	fma.rn.f64 	%fd126, %fd125, %fd124, 0d3EC71DEE62401315;
	fma.rn.f64 	%fd127, %fd126, %fd124, 0d3EFA01997C89EB71;
	fma.rn.f64 	%fd128, %fd127, %fd124, 0d3F2A01A014761F65;
	fma.rn.f64 	%fd129, %fd128, %fd124, 0d3F56C16C1852B7AF;
	fma.rn.f64 	%fd130, %fd129, %fd124, 0d3F81111111122322;
	fma.rn.f64 	%fd131, %fd130, %fd124, 0d3FA55555555502A1;
	fma.rn.f64 	%fd132, %fd131, %fd124, 0d3FC5555555555511;
	fma.rn.f64 	%fd133, %fd132, %fd124, 0d3FE000000000000B;
	fma.rn.f64 	%fd134, %fd133, %fd124, 0d3FF0000000000000;
	fma.rn.f64 	%fd135, %fd134, %fd124, 0d3FF0000000000000;
	{
	.reg .b32 %temp; 
	mov.b64 	{%r23, %temp}, %fd135;
	}
	{
	.reg .b32 %temp; 
	mov.b64 	{%temp, %r24}, %fd135;
	}
	shl.b32 	%r119, %r22, 20;
	add.s32 	%r120, %r119, %r24;
	mov.b64 	%fd151, {%r23, %r120};
	{
	.reg .b32 %temp; 
	mov.b64 	{%temp, %r121}, %fd21;
	}
	mov.b32 	%f112, %r121;
	abs.f32 	%f22, %f112;
	setp.lt.f32 	%p31, %f22, 0f4086232B;
	@%p31 bra 	$L__BB1_20;
	setp.lt.f64 	%p32, %fd21, 0d0000000000000000;
	add.f64 	%fd136, %fd21, 0d7FF0000000000000;
	selp.f64 	%fd151, 0d0000000000000000, %fd136, %p32;
	setp.geu.f32 	%p33, %f22, 0f40874800;
	@%p33 bra 	$L__BB1_20;
	shr.u32 	%r122, %r22, 31;
	add.s32 	%r123, %r22, %r122;
	shr.s32 	%r124, %r123, 1;
	shl.b32 	%r125, %r124, 20;
	add.s32 	%r126, %r24, %r125;
	mov.b64 	%fd137, {%r23, %r126};
	sub.s32 	%r127, %r22, %r124;
	shl.b32 	%r128, %r127, 20;
	add.s32 	%r129, %r128, 1072693248;
	mov.b32 	%r130, 0;
	mov.b64 	%fd138, {%r130, %r129};
	mul.f64 	%fd151, %fd138, %fd137;
$L__BB1_20:
	cvt.f64.f32 	%fd139, %f17;
	cvta.to.global.u64 	%rd14, %rd2;
	add.f64 	%fd140, %fd151, 0d3FF0000000000000;
	rcp.rn.f64 	%fd141, %fd140;
	cvt.rn.f32.f64 	%f113, %fd141;
	cvt.f64.f32 	%fd142, %f113;
	mov.f64 	%fd143, 0d3FF0000000000000;
	sub.f64 	%fd144, %fd143, %fd142;
	mul.f32 	%f114, %f21, %f113;
	cvt.f64.f32 	%fd145, %f114;
	fma.rn.f64 	%fd146, %fd144, %fd139, %fd145;
	cvt.rn.f32.f64 	%f115, %fd146;
	fma.rn.f32 	%f116, %f115, 0f40000000, 0fBF800000;
	fma.rn.f32 	%f117, %f116, 0f3E99999A, %f13;
	setp.lt.f32 	%p34, %f117, 0f00000000;
	selp.f32 	%f118, 0f00000000, %f117, %p34;
	setp.gt.f32 	%p35, %f118, 0f3F800000;
	selp.f32 	%f119, 0f3F800000, %f118, %p35;
	add.s64 	%rd16, %rd14, %rd12;
	st.global.f32 	[%rd16], %f119;
	ret;

}
	// .globl	_Z15cuda_val_to_colPfPhii
.visible .entry _Z15cuda_val_to_colPfPhii(
	.param .u64 .ptr .align 1 _Z15cuda_val_to_colPfPhii_param_0,
	.param .u64 .ptr .align 1 _Z15cuda_val_to_colPfPhii_param_1,
	.param .u32 _Z15cuda_val_to_colPfPhii_param_2,
	.param .u32 _Z15cuda_val_to_colPfPhii_param_3
)
{
	.reg .b16 	%rs<3>;
	.reg .b32 	%r<13>;
	.reg .b32 	%f<3>;
	.reg .b64 	%rd<9>;

	ld.param.u64 	%rd1, [_Z15cuda_val_to_colPfPhii_param_0];
	ld.param.u64 	%rd2, [_Z15cuda_val_to_colPfPhii_param_1];
	ld.param.u32 	%r1, [_Z15cuda_val_to_colPfPhii_param_2];
	cvta.to.global.u64 	%rd3, %rd2;
	cvta.to.global.u64 	%rd4, %rd1;
	mov.u32 	%r2, %ctaid.x;
	mov.u32 	%r3, %ntid.x;
	mov.u32 	%r4, %tid.x;
	mad.lo.s32 	%r5, %r2, %r3, %r4;
	mov.u32 	%r6, %ctaid.y;
	mov.u32 	%r7, %ntid.y;
	mov.u32 	%r8, %tid.y;
	mad.lo.s32 	%r9, %r6, %r7, %r8;
	mad.lo.s32 	%r10, %r1, %r9, %r5;
	shl.b32 	%r11, %r10, 2;
	mul.wide.s32 	%rd5, %r10, 4;
	add.s64 	%rd6, %rd4, %rd5;
	ld.global.f32 	%f1, [%rd6];
	mul.f32 	%f2, %f1, 0f437F0000;
	cvt.rzi.s32.f32 	%r12, %f2;
	cvt.u16.u32 	%rs1, %r12;
	cvt.s64.s32 	%rd7, %r11;
	add.s64 	%rd8, %rd3, %rd7;
	st.global.u8 	[%rd8], %rs1;
	st.global.u8 	[%rd8+1], %rs1;
	st.global.u8 	[%rd8+2], %rs1;
	mov.b16 	%rs2, 255;
	st.global.u8 	[%rd8+3], %rs2;
	ret;

}


// ===== COMPILED SASS (sm_100) =====

	.target	sm_100

	.elftype	@"ET_EXEC"


//--------------------- .note.nv.tkinfo           --------------------------
	.section	.note.nv.tkinfo,"",@"SHT_NOTE"
	.sectionflags	@"SHF_NOTE_NV_TKINFO"
	.tkinfo
        /*0018*/ 	.word	0x00000002
        /*0030*/ 	.string	""
        /*0030*/ 	.string	"ptxas"
        /*0030*/ 	.string	"Cuda compilation tools, release 13.0, V13.0.88"
        /*0030*/ 	.string	"Build cuda_13.0.r13.0/compiler.36424714_0"
        /*0030*/ 	.string	"-arch sm_100 -m 64 "



//--------------------- .note.nv.cuinfo           --------------------------
	.section	.note.nv.cuinfo,"",@"SHT_NOTE"
	.sectionflags	@"SHF_NOTE_NV_CUINFO"
        /*0018*/ 	.short	0x0002
        /*001a*/ 	.short	0x0064
        /*001c*/ 	.short	0x0082
	.zero		2


//--------------------- .nv.info                  --------------------------
	.section	.nv.info,"",@"SHT_CUDA_INFO"
	.align	4


	//----- nvinfo : EIATTR_REGCOUNT
	.align		4
        /*0000*/ 	.byte	0x04, 0x2f
        /*0002*/ 	.short	(.L_1 - .L_0)
	.align		4
.L_0:
        /*0004*/ 	.word	index@(_Z9cuda_initPfii)
        /*0008*/ 	.word	0x00000004


	//----- nvinfo : EIATTR_FRAME_SIZE
	.align		4
.L_1:
        /*000c*/ 	.byte	0x04, 0x11
        /*000e*/ 	.short	(.L_3 - .L_2)
	.align		4
.L_2:
        /*0010*/ 	.word	index@(_Z9cuda_initPfii)
        /*0014*/ 	.word	0x00000000


	//----- nvinfo : EIATTR_REGCOUNT
	.align		4
.L_3:
        /*0018*/ 	.byte	0x04, 0x2f
        /*001a*/ 	.short	(.L_5 - .L_4)
	.align		4
.L_4:
        /*001c*/ 	.word	index@(_Z10cuda_framePfS_ii)
        /*0020*/ 	.word	0x0000001c


	//----- nvinfo : EIATTR_FRAME_SIZE
	.align		4
.L_5:
        /*0024*/ 	.byte	0x04, 0x11
        /*0026*/ 	.short	(.L_7 - .L_6)
	.align		4
.L_6:
        /*0028*/ 	.word	index@($__internal_3_$__cuda_sm3x_div_rn_noftz_f32_slowpath)
        /*002c*/ 	.word	0x00000000


	//----- nvinfo : EIATTR_FRAME_SIZE
	.align		4
.L_7:
        /*0030*/ 	.byte	0x04, 0x11
        /*0032*/ 	.short	(.L_9 - .L_8)
	.align		4
.L_8:
        /*0034*/ 	.word	index@($__internal_2_$__cuda_sm20_sqrt_rn_f32_slowpath)
        /*0038*/ 	.word	0x00000000


	//----- nvinfo : EIATTR_FRAME_SIZE
	.align		4
.L_9:
        /*003c*/ 	.byte	0x04, 0x11
        /*003e*/ 	.short	(.L_11 - .L_10)
	.align		4
.L_10:
        /*0040*/ 	.word	index@($__internal_1_$__cuda_sm20_div_rn_f64_full)
        /*0044*/ 	.word	0x00000000


	//----- nvinfo : EIATTR_FRAME_SIZE
	.align		4
.L_11:
        /*0048*/ 	.byte	0x04, 0x11
        /*004a*/ 	.short	(.L_13 - .L_12)
	.align		4
.L_12:
        /*004c*/ 	.word	index@($__internal_0_$__cuda_sm20_dblrcp_rn_slowpath_v3)
        /*0050*/ 	.word	0x00000000


	//----- nvinfo : EIATTR_FRAME_SIZE
	.align		4
.L_13:
        /*0054*/ 	.byte	0x04, 0x11
        /*0056*/ 	.short	(.L_15 - .L_14)
	.align		4
.L_14:
        /*0058*/ 	.word	index@(_Z10cuda_framePfS_ii)
        /*005c*/ 	.word	0x00000000


	//----- nvinfo : EIATTR_REGCOUNT
	.align		4
.L_15:
        /*0060*/ 	.byte	0x04, 0x2f
        /*0062*/ 	.short	(.L_17 - .L_16)
	.align		4
.L_16:
        /*0064*/ 	.word	index@(_Z15cuda_val_to_colPfPhii)
        /*0068*/ 	.word	0x0000000a


	//----- nvinfo : EIATTR_FRAME_SIZE
	.align		4
.L_17:
        /*006c*/ 	.byte	0x04, 0x11
        /*006e*/ 	.short	(.L_19 - .L_18)
	.align		4
.L_18:
        /*0070*/ 	.word	index@(_Z15cuda_val_to_colPfPhii)
        /*0074*/ 	.word	0x00000000


	//----- nvinfo : EIATTR_MIN_STACK_SIZE
	.align		4
.L_19:
        /*0078*/ 	.byte	0x04, 0x12
        /*007a*/ 	.short	(.L_21 - .L_20)
	.align		4
.L_20:
        /*007c*/ 	.word	index@(_Z15cuda_val_to_colPfPhii)
        /*0080*/ 	.word	0x00000000


	//----- nvinfo : EIATTR_MIN_STACK_SIZE
	.align		4
.L_21:
        /*0084*/ 	.byte	0x04, 0x12
        /*0086*/ 	.short	(.L_23 - .L_22)
	.align		4
.L_22:
        /*0088*/ 	.word	index@(_Z10cuda_framePfS_ii)
        /*008c*/ 	.word	0x00000000


	//----- nvinfo : EIATTR_MIN_STACK_SIZE
	.align		4
.L_23:
        /*0090*/ 	.byte	0x04, 0x12
        /*0092*/ 	.short	(.L_25 - .L_24)
	.align		4
.L_24:
        /*0094*/ 	.word	index@(_Z9cuda_initPfii)
        /*0098*/ 	.word	0x00000000
.L_25:


//--------------------- .nv.compat                --------------------------
	.section	.nv.compat,"",@"SHT_CUDA_COMPAT_INFO"
	.align	4
        /*0000*/ 	.byte	0x02, 0x09, 0x00, 0x00, 0x02, 0x02, 0x01, 0x00, 0x02, 0x05, 0x05, 0x00, 0x03, 0x07, 0x01, 0x01
        /*0010*/ 	.byte	0x02, 0x03, 0x00, 0x00, 0x02, 0x06, 0x01, 0x00, 0x04, 0x0b, 0x08, 0x00, 0x01, 0x00, 0x00, 0x00
        /*0020*/ 	.byte	0x00, 0x00, 0x00, 0x00


//--------------------- .nv.info._Z15cuda_val_to_colPfPhii --------------------------
	.section	.nv.info._Z15cuda_val_to_colPfPhii,"",@"SHT_CUDA_INFO"
	.sectionflags	@""
	.align	4


	//----- nvinfo : EIATTR_CUDA_API_VERSION
	.align		4
        /*0000*/ 	.byte	0x04, 0x37
        /*0002*/ 	.short	(.L_27 - .L_26)
.L_26:
        /*0004*/ 	.word	0x00000082


	//----- nvinfo : EIATTR_KPARAM_INFO
	.align		4
.L_27:
        /*0008*/ 	.byte	0x04, 0x17
        /*000a*/ 	.short	(.L_29 - .L_28)
.L_28:
        /*000c*/ 	.word	0x00000000
        /*0010*/ 	.short	0x0003
        /*0012*/ 	.short	0x0014
        /*0014*/ 	.byte	0x00, 0xf0, 0x11, 0x00


	//----- nvinfo : EIATTR_KPARAM_INFO
	.align		4
.L_29:
        /*0018*/ 	.byte	0x04, 0x17
        /*001a*/ 	.short	(.L_31 - .L_30)
.L_30:
        /*001c*/ 	.word	0x00000000
        /*0020*/ 	.short	0x0002
        /*0022*/ 	.short	0x0010
        /*0024*/ 	.byte	0x00, 0xf0, 0x11, 0x00


	//----- nvinfo : EIATTR_KPARAM_INFO
	.align		4
.L_31:
        /*0028*/ 	.byte	0x04, 0x17
        /*002a*/ 	.short	(.L_33 - .L_32)
.L_32:
        /*002c*/ 	.word	0x00000000
        /*0030*/ 	.short	0x0001
        /*0032*/ 	.short	0x0008
        /*0034*/ 	.byte	0x00, 0xf5, 0x21, 0x00


	//----- nvinfo : EIATTR_KPARAM_INFO
	.align		4
.L_33:
        /*0038*/ 	.byte	0x04, 0x17
        /*003a*/ 	.short	(.L_35 - .L_34)
.L_34:
        /*003c*/ 	.word	0x00000000
        /*0040*/ 	.short	0x0000
        /*0042*/ 	.short	0x0000
        /*0044*/ 	.byte	0x00, 0xf5, 0x21, 0x00


	//----- nvinfo : EIATTR_SPARSE_MMA_MASK
	.align		4
.L_35:
        /*0048*/ 	.byte	0x03, 0x50
        /*004a*/ 	.short	0x0000


	//----- nvinfo : EIATTR_MAXREG_COUNT
	.align		4
        /*004c*/ 	.byte	0x03, 0x1b
        /*004e*/ 	.short	0x00ff


	//----- nvinfo : EIATTR_MERCURY_ISA_VERSION
	.align		4
        /*0050*/ 	.byte	0x03, 0x5f
        /*0052*/ 	.short	0x0101


	//----- nvinfo : EIATTR_VRC_CTA_INIT_COUNT
	.align		4
        /*0054*/ 	.byte	0x02, 0x4a
	.zero		1
	.zero		1


	//----- nvinfo : EIATTR_EXIT_INSTR_OFFSETS
	.align		4
        /*0058*/ 	.byte	0x04, 0x1c
        /*005a*/ 	.short	(.L_37 - .L_36)


	//   ....[0]....
.L_36:
        /*005c*/ 	.word	0x000001b0


	//----- nvinfo : EIATTR_CBANK_PARAM_SIZE
	.align		4
.L_37:
        /*0060*/ 	.byte	0x03, 0x19
        /*0062*/ 	.short	0x0018


	//----- nvinfo : EIATTR_PARAM_CBANK
	.align		4
        /*0064*/ 	.byte	0x04, 0x0a
        /*0066*/ 	.short	(.L_39 - .L_38)
	.align		4
.L_38:
        /*0068*/ 	.word	index@(.nv.constant0._Z15cuda_val_to_colPfPhii)
        /*006c*/ 	.short	0x0380
        /*006e*/ 	.short	0x0018


	//----- nvinfo : EIATTR_SW_WAR
	.align		4
.L_39:
        /*0070*/ 	.byte	0x04, 0x36
        /*0072*/ 	.short	(.L_41 - .L_40)
.L_40:
        /*0074*/ 	.word	0x00000008
.L_41:


//--------------------- .nv.info._Z10cuda_framePfS_ii --------------------------
	.section	.nv.info._Z10cuda_framePfS_ii,"",@"SHT_CUDA_INFO"
	.sectionflags	@""
	.align	4


	//----- nvinfo : EIATTR_CUDA_API_VERSION
	.align		4
        /*0000*/ 	.byte	0x04, 0x37
        /*0002*/ 	.short	(.L_43 - .L_42)
.L_42:
        /*0004*/ 	.word	0x00000082


	//----- nvinfo : EIATTR_KPARAM_INFO
	.align		4
.L_43:
        /*0008*/ 	.byte	0x04, 0x17
        /*000a*/ 	.short	(.L_45 - .L_44)
.L_44:
        /*000c*/ 	.word	0x00000000
        /*0010*/ 	.short	0x0003
        /*0012*/ 	.short	0x0014
        /*0014*/ 	.byte	0x00, 0xf0, 0x11, 0x00


	//----- nvinfo : EIATTR_KPARAM_INFO
	.align		4
.L_45:
        /*0018*/ 	.byte	0x04, 0x17
        /*001a*/ 	.short	(.L_47 - .L_46)
.L_46:
        /*001c*/ 	.word	0x00000000
        /*0020*/ 	.short	0x0002
        /*0022*/ 	.short	0x0010
        /*0024*/ 	.byte	0x00, 0xf0, 0x11, 0x00


	//----- nvinfo : EIATTR_KPARAM_INFO
	.align		4
.L_47:
        /*0028*/ 	.byte	0x04, 0x17
        /*002a*/ 	.short	(.L_49 - .L_48)
.L_48:
        /*002c*/ 	.word	0x00000000
        /*0030*/ 	.short	0x0001
        /*0032*/ 	.short	0x0008
        /*0034*/ 	.byte	0x00, 0xf5, 0x21, 0x00


	//----- nvinfo : EIATTR_KPARAM_INFO
	.align		4
.L_49:
        /*0038*/ 	.byte	0x04, 0x17
        /*003a*/ 	.short	(.L_51 - .L_50)
.L_50:
        /*003c*/ 	.word	0x00000000
        /*0040*/ 	.short	0x0000
        /*0042*/ 	.short	0x0000
        /*0044*/ 	.byte	0x00, 0xf5, 0x21, 0x00


	//----- nvinfo : EIATTR_SPARSE_MMA_MASK
	.align		4
.L_51:
        /*0048*/ 	.byte	0x03, 0x50
        /*004a*/ 	.short	0x0000


	//----- nvinfo : EIATTR_MAXREG_COUNT
	.align		4
        /*004c*/ 	.byte	0x03, 0x1b
        /*004e*/ 	.short	0x00ff


	//----- nvinfo : EIATTR_MERCURY_ISA_VERSION
	.align		4
        /*0050*/ 	.byte	0x03, 0x5f
        /*0052*/ 	.short	0x0101


	//----- nvinfo : EIATTR_VRC_CTA_INIT_COUNT
	.align		4
        /*0054*/ 	.byte	0x02, 0x4a
	.zero		1
	.zero		1


	//----- nvinfo : EIATTR_EXIT_INSTR_OFFSETS
	.align		4
        /*0058*/ 	.byte	0x04, 0x1c
        /*005a*/ 	.short	(.L_53 - .L_52)


	//   ....[0]....
.L_52:
        /*005c*/ 	.word	0x00003a20


	//----- nvinfo : EIATTR_CRS_STACK_SIZE
	.align		4
.L_53:
        /*0060*/ 	.byte	0x04, 0x1e
        /*0062*/ 	.short	(.L_55 - .L_54)
.L_54:
        /*0064*/ 	.word	0x00000000


	//----- nvinfo : EIATTR_CBANK_PARAM_SIZE
	.align		4
.L_55:
        /*0068*/ 	.byte	0x03, 0x19
        /*006a*/ 	.short	0x0018


	//----- nvinfo : EIATTR_PARAM_CBANK
	.align		4
        /*006c*/ 	.byte	0x04, 0x0a
        /*006e*/ 	.short	(.L_57 - .L_56)
	.align		4
.L_56:
        /*0070*/ 	.word	index@(.nv.constant0._Z10cuda_framePfS_ii)
        /*0074*/ 	.short	0x0380
        /*0076*/ 	.short	0x0018


	//----- nvinfo : EIATTR_SW_WAR
	.align		4
.L_57:
        /*0078*/ 	.byte	0x04, 0x36
        /*007a*/ 	.short	(.L_59 - .L_58)
.L_58:
        /*007c*/ 	.word	0x00000008
.L_59:


//--------------------- .nv.info._Z9cuda_initPfii --------------------------
	.section	.nv.info._Z9cuda_initPfii,"",@"SHT_CUDA_INFO"
	.sectionflags	@""
	.align	4


	//----- nvinfo : EIATTR_CUDA_API_VERSION
	.align		4
        /*0000*/ 	.byte	0x04, 0x37
        /*0002*/ 	.short	(.L_61 - .L_60)
.L_60:
        /*0004*/ 	.word	0x00000082


	//----- nvinfo : EIATTR_KPARAM_INFO
	.align		4
.L_61:
        /*0008*/ 	.byte	0x04, 0x17
        /*000a*/ 	.short	(.L_63 - .L_62)
.L_62:
        /*000c*/ 	.word	0x00000000
        /*0010*/ 	.short	0x0002
        /*0012*/ 	.short	0x000c
        /*0014*/ 	.byte	0x00, 0xf0, 0x11, 0x00


	//----- nvinfo : EIATTR_KPARAM_INFO
	.align		4
.L_63:
        /*0018*/ 	.byte	0x04, 0x17
        /*001a*/ 	.short	(.L_65 - .L_64)
.L_64:
        /*001c*/ 	.word	0x00000000
        /*0020*/ 	.short	0x0001
        /*0022*/ 	.short	0x0008
        /*0024*/ 	.byte	0x00, 0xf0, 0x11, 0x00


	//----- nvinfo : EIATTR_KPARAM_INFO
	.align		4
.L_65:
        /*0028*/ 	.byte	0x04, 0x17
        /*002a*/ 	.short	(.L_67 - .L_66)
.L_66:
        /*002c*/ 	.word	0x00000000
        /*0030*/ 	.short	0x0000
        /*0032*/ 	.short	0x0000
        /*0034*/ 	.byte	0x00, 0xf5, 0x21, 0x00


	//----- nvinfo : EIATTR_SPARSE_MMA_MASK
	.align		4
.L_67:
        /*0038*/ 	.byte	0x03, 0x50
        /*003a*/ 	.short	0x0000


	//----- nvinfo : EIATTR_MAXREG_COUNT
	.align		4
        /*003c*/ 	.byte	0x03, 0x1b
        /*003e*/ 	.short	0x00ff


	//----- nvinfo : EIATTR_MERCURY_ISA_VERSION
	.align		4
        /*0040*/ 	.byte	0x03, 0x5f
        /*0042*/ 	.short	0x0101


	//----- nvinfo : EIATTR_VRC_CTA_INIT_COUNT
	.align		4
        /*0044*/ 	.byte	0x02, 0x4a
	.zero		1
	.zero		1


	//----- nvinfo : EIATTR_EXIT_INSTR_OFFSETS
	.align		4
        /*0048*/ 	.byte	0x04, 0x1c
        /*004a*/ 	.short	(.L_69 - .L_68)


	//   ....[0]....
.L_68:
        /*004c*/ 	.word	0x00000010


	//----- nvinfo : EIATTR_CBANK_PARAM_SIZE
	.align		4
.L_69:
        /*0050*/ 	.byte	0x03, 0x19
        /*0052*/ 	.short	0x0010


	//----- nvinfo : EIATTR_PARAM_CBANK
	.align		4
        /*0054*/ 	.byte	0x04, 0x0a
        /*0056*/ 	.short	(.L_71 - .L_70)
	.align		4
.L_70:
        /*0058*/ 	.word	index@(.nv.constant0._Z9cuda_initPfii)
        /*005c*/ 	.short	0x0380
        /*005e*/ 	.short	0x0010


	//----- nvinfo : EIATTR_SW_WAR
	.align		4
.L_71:
        /*0060*/ 	.byte	0x04, 0x36
        /*0062*/ 	.short	(.L_73 - .L_72)
.L_72:
        /*0064*/ 	.word	0x00000008
.L_73:


//--------------------- .nv.callgraph             --------------------------
	.section	.nv.callgraph,"",@"SHT_CUDA_CALLGRAPH"
	.align	4
	.sectionentsize	8
	.align		4
        /*0000*/ 	.word	0x00000000
	.align		4
        /*0004*/ 	.word	0xffffffff
	.align		4
        /*0008*/ 	.word	0x00000000
	.align		4
        /*000c*/ 	.word	0xfffffffe
	.align		4
        /*0010*/ 	.word	0x00000000
	.align		4
        /*0014*/ 	.word	0xfffffffd
	.align		4
        /*0018*/ 	.word	0x00000000
	.align		4
        /*001c*/ 	.word	0xfffffffc


//--------------------- .text._Z15cuda_val_to_colPfPhii --------------------------
	.section	.text._Z15cuda_val_to_colPfPhii,"ax",@progbits
	.align	128
        .global         _Z15cuda_val_to_colPfPhii
        .type           _Z15cuda_val_to_colPfPhii,@function
        .size           _Z15cuda_val_to_colPfPhii,(.L_x_73 - _Z15cuda_val_to_colPfPhii)
        .other          _Z15cuda_val_to_colPfPhii,@"STO_CUDA_ENTRY STV_DEFAULT"
_Z15cuda_val_to_colPfPhii:
.text._Z15cuda_val_to_colPfPhii:
[----:B------:R-:W-:Y:S01]  /*0000*/  LDC R1, c[0x0][0x37c] ;  /* 0x0000df00ff017b82 */ /* 0x000fe20000000800 */
[----:B------:R-:W0:Y:S07]  /*0010*/  S2R R5, SR_TID.X ;  /* 0x0000000000057919 */ /* 0x000e2e0000002100 */
[----:B------:R-:W0:Y:S01]  /*0020*/  S2UR UR6, SR_CTAID.X ;  /* 0x00000000000679c3 */ /* 0x000e220000002500 */
[----:B------:R-:W1:Y:S01]  /*0030*/  LDCU UR8, c[0x0][0x390] ;  /* 0x00007200ff0877ac */ /* 0x000e620008000800 */
[----:B------:R-:W2:Y:S01]  /*0040*/  S2R R7, SR_TID.Y ;  /* 0x0000000000077919 */ /* 0x000ea20000002200 */
[----:B------:R-:W3:Y:S05]  /*0050*/  LDCU.64 UR4, c[0x0][0x358] ;  /* 0x00006b00ff0477ac */ /* 0x000eea0008000a00 */
[----:B------:R-:W0:Y:S08]  /*0060*/  LDC R0, c[0x0][0x360] ;  /* 0x0000d800ff007b82 */ /* 0x000e300000000800 */
[----:B------:R-:W2:Y:S08]  /*0070*/  S2UR UR7, SR_CTAID.Y ;  /* 0x00000000000779c3 */ /* 0x000eb00000002600 */
[----:B------:R-:W2:Y:S08]  /*0080*/  LDC R4, c[0x0][0x364] ;  /* 0x0000d900ff047b82 */ /* 0x000eb00000000800 */
[----:B------:R-:W4:Y:S01]  /*0090*/  LDC.64 R2, c[0x0][0x380] ;  /* 0x0000e000ff027b82 */ /* 0x000f220000000a00 */
[----:B0-----:R-:W-:-:S02]  /*00a0*/  IMAD R0, R0, UR6, R5 ;  /* 0x0000000600007c24 */ /* 0x001fc4000f8e0205 */
[----:B--2---:R-:W-:Y:S01]  /*00b0*/  IMAD R5, R4, UR7, R7 ;  /* 0x0000000704057c24 */ /* 0x004fe2000f8e0207 */
[----:B------:R-:W0:Y:S03]  /*00c0*/  LDCU.64 UR6, c[0x0][0x388] ;  /* 0x00007100ff0677ac */ /* 0x000e260008000a00 */
[----:B-1----:R-:W-:-:S04]  /*00d0*/  IMAD R5, R5, UR8, R0 ;  /* 0x0000000805057c24 */ /* 0x002fc8000f8e0200 */
[----:B----4-:R-:W-:-:S06]  /*00e0*/  IMAD.WIDE R2, R5, 0x4, R2 ;  /* 0x0000000405027825 */ /* 0x010fcc00078e0202 */
[----:B---3--:R1:W2:Y:S01]  /*00f0*/  LDG.E R2, desc[UR4][R2.64] ;  /* 0x0000000402027981 */ /* 0x0082a2000c1e1900 */
[----:B------:R-:W-:Y:S01]  /*0100*/  HFMA2 R6, -RZ, RZ, 0, 1.5199184417724609375e-05 ;  /* 0x000000ffff067431 */ /* 0x000fe200000001ff */
[----:B------:R-:W-:-:S04]  /*0110*/  SHF.L.U32 R5, R5, 0x2, RZ ;  /* 0x0000000205057819 */ /* 0x000fc800000006ff */
[----:B0-----:R-:W-:-:S04]  /*0120*/  IADD3 R4, P0, PT, R5, UR6, RZ ;  /* 0x0000000605047c10 */ /* 0x001fc8000ff1e0ff */
[----:B------:R-:W-:Y:S02]  /*0130*/  LEA.HI.X.SX32 R5, R5, UR7, 0x1, P0 ;  /* 0x0000000705057c11 */ /* 0x000fe400080f0eff */
[----:B-1----:R-:W-:-:S05]  /*0140*/  PRMT R3, R6, 0x7610, R3 ;  /* 0x0000761006037816 */ /* 0x002fca0000000003 */
[----:B------:R-:W-:Y:S01]  /*0150*/  STG.E.U8 desc[UR4][R4.64+0x3], R3 ;  /* 0x0000030304007986 */ /* 0x000fe2000c101104 */
[----:B--2---:R-:W-:-:S04]  /*0160*/  FMUL R0, R2, 255 ;  /* 0x437f000002007820 */ /* 0x004fc80000400000 */
[----:B------:R-:W0:Y:S02]  /*0170*/  F2I.TRUNC.NTZ R7, R0 ;  /* 0x0000000000077305 */ /* 0x000e24000020f100 */
[----:B0-----:R-:W-:Y:S04]  /*0180*/  STG.E.U8 desc[UR4][R4.64], R7 ;  /* 0x0000000704007986 */ /* 0x001fe8000c101104 */
[----:B------:R-:W-:Y:S04]  /*0190*/  STG.E.U8 desc[UR4][R4.64+0x1], R7 ;  /* 0x0000010704007986 */ /* 0x000fe8000c101104 */
[----:B------:R-:W-:Y:S01]  /*01a0*/  STG.E.U8 desc[UR4][R4.64+0x2], R7 ;  /* 0x0000020704007986 */ /* 0x000fe2000c101104 */
[----:B------:R-:W-:Y:S05]  /*01b0*/  EXIT ;  /* 0x000000000000794d */ /* 0x000fea0003800000 */
.L_x_0:
[----:B------:R-:W-:-:S00]  /*01c0*/  BRA `(.L_x_0) ;  /* 0xfffffffc00fc7947 */ /* 0x000fc0000383ffff */
[----:B------:R-:W-:-:S00]  /*01d0*/  NOP ;  /* 0x0000000000007918 */ /* 0x000fc00000000000 */
        /* <DEDUP_REMOVED lines=10> */
.L_x_73:


//--------------------- .text._Z10cuda_framePfS_ii --------------------------
	.section	.text._Z10cuda_framePfS_ii,"ax",@progbits
	.align	128
        .global         _Z10cuda_framePfS_ii
        .type           _Z10cuda_framePfS_ii,@function
        .size           _Z10cuda_framePfS_ii,(.L_x_72 - _Z10cuda_framePfS_ii)
        .other          _Z10cuda_framePfS_ii,@"STO_CUDA_ENTRY STV_DEFAULT"
_Z10cuda_framePfS_ii:
.text._Z10cuda_framePfS_ii:
[----:B------:R-:W-:Y:S01]  /*0000*/  LDC R1, c[0x0][0x37c] ;  /* 0x0000df00ff017b82 */ /* 0x000fe20000000800 */
[----:B------:R-:W0:Y:S07]  /*0010*/  S2R R3, SR_TID.X ;  /* 0x0000000000037919 */ /* 0x000e2e0000002100 */
[----:B------:R-:W0:Y:S01]  /*0020*/  LDC R8, c[0x0][0x360] ;  /* 0x0000d800ff087b82 */ /* 0x000e220000000800 */
[----:B------:R-:W-:Y:S01]  /*0030*/  IMAD.MOV.U32 R2, RZ, RZ, RZ ;  /* 0x000000ffff027224 */ /* 0x000fe200078e00ff */
[----:B------:R-:W1:Y:S01]  /*0040*/  LDCU.64 UR6, c[0x0][0x358] ;  /* 0x00006b00ff0677ac */ /* 0x000e620008000a00 */
[----:B------:R-:W2:Y:S05]  /*0050*/  S2R R0, SR_TID.Y ;  /* 0x0000000000007919 */ /* 0x000eaa0000002200 */
[----:B------:R-:W0:Y:S08]  /*0060*/  S2UR UR4, SR_CTAID.X ;  /* 0x00000000000479c3 */ /* 0x000e300000002500 */
[----:B------:R-:W2:Y:S08]  /*0070*/  S2UR UR5, SR_CTAID.Y ;  /* 0x00000000000579c3 */ /* 0x000eb00000002600 */
[----:B------:R-:W2:Y:S01]  /*0080*/  LDC R9, c[0x0][0x364] ;  /* 0x0000d900ff097b82 */ /* 0x000ea20000000800 */
[----:B0-----:R-:W-:-:S05]  /*0090*/  IMAD R8, R8, UR4, R3 ;  /* 0x0000000408087c24 */ /* 0x001fca000f8e0203 */
[----:B------:R-:W-:Y:S01]  /*00a0*/  I2FP.F32.S32 R14, R8 ;  /* 0x00000008000e7245 */ /* 0x000fe20000201400 */
[----:B--2---:R-:W-:Y:S01]  /*00b0*/  IMAD R9, R9, UR5, R0 ;  /* 0x0000000509097c24 */ /* 0x004fe2000f8e0200 */
[----:B------:R-:W-:Y:S01]  /*00c0*/  UMOV UR5, 0xfffffff6 ;  /* 0xfffffff600057882 */ /* 0x000fe20000000000 */
[----:B------:R-:W-:-:S03]  /*00d0*/  IMAD.MOV.U32 R0, RZ, RZ, RZ ;  /* 0x000000ffff007224 */ /* 0x000fc600078e00ff */
[----:B-1----:R-:W-:-:S07]  /*00e0*/  I2FP.F32.U32 R13, R9 ;  /* 0x00000009000d7245 */ /* 0x002fce0000201000 */
.L_x_11:
[----:B------:R-:W0:Y:S01]  /*00f0*/  LDC R3, c[0x0][0x390] ;  /* 0x0000e400ff037b82 */ /* 0x000e220000000800 */
[----:B------:R-:W-:Y:S01]  /*0100*/  I2FP.F32.S32 R7, UR5 ;  /* 0x0000000500077c45 */ /* 0x000fe20008201400 */
[----:B------:R-:W-:Y:S01]  /*0110*/  UIADD3 UR5, UPT, UPT, UR5, 0x1, URZ ;  /* 0x0000000105057890 */ /* 0x000fe2000fffe0ff */
[----:B------:R-:W1:Y:S03]  /*0120*/  LDCU UR9, c[0x0][0x390] ;  /* 0x00007200ff0977ac */ /* 0x000e660008000800 */
[----:B------:R-:W-:Y:S01]  /*0130*/  FADD R4, R14, R7 ;  /* 0x000000070e047221 */ /* 0x000fe20000000000 */
[----:B------:R-:W-:-:S03]  /*0140*/  UISETP.NE.AND UP1, UPT, UR5, 0xb, UPT ;  /* 0x0000000b0500788c */ /* 0x000fc6000bf25270 */
[----:B------:R2:W3:Y:S01]  /*0150*/  F2I.TRUNC.NTZ R6, R4 ;  /* 0x0000000400067305 */ /* 0x0004e2000020f100 */
[----:B------:R-:W-:Y:S01]  /*0160*/  UMOV UR4, URZ ;  /* 0x000000ff00047c82 */ /* 0x000fe20008000000 */
[----:B--2---:R-:W-:Y:S01]  /*0170*/  IMAD.MOV.U32 R4, RZ, RZ, RZ ;  /* 0x000000ffff047224 */ /* 0x004fe200078e00ff */
[----:B0-----:R-:W-:Y:S02]  /*0180*/  IABS R12, R3 ;  /* 0x00000003000c7213 */ /* 0x001fe40000000000 */
[----:B---3--:R-:W-:-:S03]  /*0190*/  IABS R15, R6 ;  /* 0x00000006000f7213 */ /* 0x008fc60000000000 */
[----:B------:R-:W0:Y:S01]  /*01a0*/  I2F.RP R10, R12 ;  /* 0x0000000c000a7306 */ /* 0x000e220000209400 */
[----:B------:R-:W-:-:S07]  /*01b0*/  ISETP.GE.AND P2, PT, R6, RZ, PT ;  /* 0x000000ff0600720c */ /* 0x000fce0003f46270 */
[----:B0-----:R-:W0:Y:S02]  /*01c0*/  MUFU.RCP R10, R10 ;  /* 0x0000000a000a7308 */ /* 0x001e240000001000 */
[----:B0-----:R-:W-:-:S06]  /*01d0*/  VIADD R5, R10, 0xffffffe ;  /* 0x0ffffffe0a057836 */ /* 0x001fcc0000000000 */
[----:B------:R-:W0:Y:S02]  /*01e0*/  F2I.FTZ.U32.TRUNC.NTZ R5, R5 ;  /* 0x0000000500057305 */ /* 0x000e24000021f000 */
[----:B0-----:R-:W-:-:S05]  /*01f0*/  IADD3 R11, PT, PT, RZ, -R5, RZ ;  /* 0x80000005ff0b7210 */ /* 0x001fca0007ffe0ff */
[----:B------:R-:W-:-:S04]  /*0200*/  IMAD R11, R11, R12, RZ ;  /* 0x0000000c0b0b7224 */ /* 0x000fc800078e02ff */
[----:B------:R-:W-:-:S04]  /*0210*/  IMAD.HI.U32 R10, R5, R11, R4 ;  /* 0x0000000b050a7227 */ /* 0x000fc800078e0004 */
[----:B------:R-:W-:-:S04]  /*0220*/  IMAD.MOV.U32 R11, RZ, RZ, R15 ;  /* 0x000000ffff0b7224 */ /* 0x000fc800078e000f */
[----:B------:R-:W-:-:S04]  /*0230*/  IMAD.HI.U32 R10, R10, R11, RZ ;  /* 0x0000000b0a0a7227 */ /* 0x000fc800078e00ff */
[----:B------:R-:W-:-:S04]  /*0240*/  IMAD.MOV R10, RZ, RZ, -R10 ;  /* 0x000000ffff0a7224 */ /* 0x000fc800078e0a0a */
[----:B------:R-:W-:Y:S02]  /*0250*/  IMAD R5, R12, R10, R11 ;  /* 0x0000000a0c057224 */ /* 0x000fe400078e020b */
[----:B------:R-:W-:-:S03]  /*0260*/  FMUL R10, R7, R7 ;  /* 0x00000007070a7220 */ /* 0x000fc60000400000 */
[----:B------:R-:W-:-:S13]  /*0270*/  ISETP.GT.U32.AND P0, PT, R12, R5, PT ;  /* 0x000000050c00720c */ /* 0x000fda0003f04070 */
[----:B------:R-:W-:Y:S02]  /*0280*/  @!P0 IADD3 R5, PT, PT, R5, -R12, RZ ;  /* 0x8000000c05058210 */ /* 0x000fe40007ffe0ff */
[----:B------:R-:W-:Y:S02]  /*0290*/  ISETP.NE.AND P0, PT, R3, RZ, PT ;  /* 0x000000ff0300720c */ /* 0x000fe40003f05270 */
[----:B------:R-:W-:-:S13]  /*02a0*/  ISETP.GT.U32.AND P1, PT, R12, R5, PT ;  /* 0x000000050c00720c */ /* 0x000fda0003f24070 */
[----:B------:R-:W-:Y:S02]  /*02b0*/  @!P1 IMAD.IADD R5, R5, 0x1, -R12 ;  /* 0x0000000105059824 */ /* 0x000fe400078e0a0c */
[----:B------:R-:W0:Y:S02]  /*02c0*/  LDC R12, c[0x0][0x394] ;  /* 0x0000e500ff0c7b82 */ /* 0x000e240000000800 */
[----:B------:R-:W-:-:S04]  /*02d0*/  IMAD.MOV.U32 R11, RZ, RZ, R5 ;  /* 0x000000ffff0b7224 */ /* 0x000fc800078e0005 */
[----:B------:R-:W-:Y:S01]  /*02e0*/  @!P2 IMAD.MOV R11, RZ, RZ, -R11 ;  /* 0x000000ffff0ba224 */ /* 0x000fe200078e0a0b */
[----:B------:R-:W-:Y:S01]  /*02f0*/  @!P0 LOP3.LUT R11, RZ, R3, RZ, 0x33, !PT ;  /* 0x00000003ff0b8212 */ /* 0x000fe200078e33ff */
[----:B------:R-:W2:Y:S03]  /*0300*/  LDC.64 R4, c[0x0][0x380] ;  /* 0x0000e000ff047b82 */ /* 0x000ea60000000a00 */
[----:B------:R-:W-:-:S04]  /*0310*/  SHF.R.S32.HI R6, RZ, 0x1f, R11 ;  /* 0x0000001fff067819 */ /* 0x000fc8000001140b */
[----:B------:R-:W-:-:S04]  /*0320*/  LOP3.LUT R6, R6, R3, RZ, 0xc0, !PT ;  /* 0x0000000306067212 */ /* 0x000fc800078ec0ff */
[----:B-1----:R-:W-:-:S07]  /*0330*/  IADD3 R11, PT, PT, R11, R6, RZ ;  /* 0x000000060b0b7210 */ /* 0x002fce0007ffe0ff */
.L_x_10:
[----:B------:R-:W-:-:S06]  /*0340*/  UIADD3 UR8, UPT, UPT, UR4, -0xa, URZ ;  /* 0xfffffff604087890 */ /* 0x000fcc000fffe0ff */
[----:B------:R-:W-:-:S05]  /*0350*/  I2FP.F32.S32 R15, UR8 ;  /* 0x00000008000f7c45 */ /* 0x000fca0008201400 */
[----:B------:R-:W-:-:S04]  /*0360*/  FFMA R6, R15, R15, R10 ;  /* 0x0000000f0f067223 */ /* 0x000fc8000000000a */
[----:B------:R-:W-:Y:S01]  /*0370*/  VIADD R3, R6, 0xf3000000 ;  /* 0xf300000006037836 */ /* 0x000fe20000000000 */
[----:B------:R1:W3:Y:S04]  /*0380*/  MUFU.RSQ R7, R6 ;  /* 0x0000000600077308 */ /* 0x0002e80000001400 */
[----:B------:R-:W-:-:S13]  /*0390*/  ISETP.GT.U32.AND P0, PT, R3, 0x727fffff, PT ;  /* 0x727fffff0300780c */ /* 0x000fda0003f04070 */
[----:B-1-3--:R-:W-:Y:S05]  /*03a0*/  @!P0 BRA `(.L_x_1) ;  /* 0x0000000000108947 */ /* 0x00afea0003800000 */
[----:B------:R-:W-:Y:S01]  /*03b0*/  IMAD.MOV.U32 R3, RZ, RZ, R6 ;  /* 0x000000ffff037224 */ /* 0x000fe200078e0006 */
[----:B------:R-:W-:-:S07]  /*03c0*/  MOV R6, 0x3e0 ;  /* 0x000003e000067802 */ /* 0x000fce0000000f00 */
[----:B0-2---:R-:W-:Y:S05]  /*03d0*/  CALL.REL.NOINC `($__internal_2_$__cuda_sm20_sqrt_rn_f32_slowpath) ;  /* 0x0000003c00a87944 */ /* 0x005fea0003c00000 */
[----:B------:R-:W-:Y:S05]  /*03e0*/  BRA `(.L_x_2) ;  /* 0x0000000000107947 */ /* 0x000fea0003800000 */
.L_x_1:
[----:B------:R-:W-:Y:S01]  /*03f0*/  FMUL.FTZ R3, R6, R7 ;  /* 0x0000000706037220 */ /* 0x000fe20000410000 */
[----:B------:R-:W-:-:S03]  /*0400*/  FMUL.FTZ R7, R7, 0.5 ;  /* 0x3f00000007077820 */ /* 0x000fc60000410000 */
[----:B------:R-:W-:-:S04]  /*0410*/  FFMA R6, -R3, R3, R6 ;  /* 0x0000000303067223 */ /* 0x000fc80000000106 */
[----:B------:R-:W-:-:S07]  /*0420*/  FFMA R3, R6, R7, R3 ;  /* 0x0000000706037223 */ /* 0x000fce0000000003 */
.L_x_2:
[----:B0-----:R-:W-:Y:S01]  /*0430*/  IABS R16, R12 ;  /* 0x0000000c00107213 */ /* 0x001fe20000000000 */
[----:B------:R-:W-:-:S03]  /*0440*/  FADD R15, R13, R15 ;  /* 0x0000000f0d0f7221 */ /* 0x000fc60000000000 */
[----:B------:R-:W0:Y:S08]  /*0450*/  I2F.RP R17, R16 ;  /* 0x0000001000117306 */ /* 0x000e300000209400 */
[----:B------:R-:W1:Y:S08]  /*0460*/  F2I.TRUNC.NTZ R15, R15 ;  /* 0x0000000f000f7305 */ /* 0x000e70000020f100 */
[----:B0-----:R-:W0:Y:S01]  /*0470*/  MUFU.RCP R17, R17 ;  /* 0x0000001100117308 */ /* 0x001e220000001000 */
[----:B-1----:R-:W-:Y:S01]  /*0480*/  ISETP.GE.AND P2, PT, R15, RZ, PT ;  /* 0x000000ff0f00720c */ /* 0x002fe20003f46270 */
[----:B0-----:R-:W-:Y:S01]  /*0490*/  VIADD R6, R17, 0xffffffe ;  /* 0x0ffffffe11067836 */ /* 0x001fe20000000000 */
[----:B------:R-:W-:-:S05]  /*04a0*/  IABS R17, R15 ;  /* 0x0000000f00117213 */ /* 0x000fca0000000000 */
[----:B------:R0:W1:Y:S02]  /*04b0*/  F2I.FTZ.U32.TRUNC.NTZ R7, R6 ;  /* 0x0000000600077305 */ /* 0x000064000021f000 */
[----:B0-----:R-:W-:Y:S01]  /*04c0*/  IMAD.MOV.U32 R6, RZ, RZ, RZ ;  /* 0x000000ffff067224 */ /* 0x001fe200078e00ff */
[----:B-1----:R-:W-:-:S05]  /*04d0*/  IADD3 R19, PT, PT, RZ, -R7, RZ ;  /* 0x80000007ff137210 */ /* 0x002fca0007ffe0ff */
[----:B------:R-:W-:-:S04]  /*04e0*/  IMAD R19, R19, R16, RZ ;  /* 0x0000001013137224 */ /* 0x000fc800078e02ff */
[----:B------:R-:W-:-:S06]  /*04f0*/  IMAD.HI.U32 R7, R7, R19, R6 ;  /* 0x0000001307077227 */ /* 0x000fcc00078e0006 */
[----:B------:R-:W-:-:S04]  /*0500*/  IMAD.HI.U32 R7, R7, R17, RZ ;  /* 0x0000001107077227 */ /* 0x000fc800078e00ff */
[----:B------:R-:W-:-:S04]  /*0510*/  IMAD.MOV R7, RZ, RZ, -R7 ;  /* 0x000000ffff077224 */ /* 0x000fc800078e0a07 */
[----:B------:R-:W-:-:S05]  /*0520*/  IMAD R7, R16, R7, R17 ;  /* 0x0000000710077224 */ /* 0x000fca00078e0211 */
[----:B------:R-:W-:-:S13]  /*0530*/  ISETP.GT.U32.AND P0, PT, R16, R7, PT ;  /* 0x000000071000720c */ /* 0x000fda0003f04070 */
[----:B------:R-:W-:Y:S01]  /*0540*/  @!P0 IMAD.IADD R7, R7, 0x1, -R16 ;  /* 0x0000000107078824 */ /* 0x000fe200078e0a10 */
[----:B------:R-:W-:-:S04]  /*0550*/  ISETP.NE.AND P0, PT, R12, RZ, PT ;  /* 0x000000ff0c00720c */ /* 0x000fc80003f05270 */
[----:B------:R-:W-:-:S13]  /*0560*/  ISETP.GT.U32.AND P1, PT, R16, R7, PT ;  /* 0x000000071000720c */ /* 0x000fda0003f24070 */
[----:B------:R-:W-:-:S05]  /*0570*/  @!P1 IADD3 R7, PT, PT, R7, -R16, RZ ;  /* 0x8000001007079210 */ /* 0x000fca0007ffe0ff */
[----:B------:R-:W-:Y:S01]  /*0580*/  @!P2 IMAD.MOV R7, RZ, RZ, -R7 ;  /* 0x000000ffff07a224 */ /* 0x000fe200078e0a07 */
[----:B------:R-:W-:-:S04]  /*0590*/  @!P0 LOP3.LUT R7, RZ, R12, RZ, 0x33, !PT ;  /* 0x0000000cff078212 */ /* 0x000fc800078e33ff */
[----:B------:R-:W-:-:S04]  /*05a0*/  SHF.R.S32.HI R15, RZ, 0x1f, R7 ;  /* 0x0000001fff0f7819 */ /* 0x000fc80000011407 */
[----:B------:R-:W-:-:S05]  /*05b0*/  LOP3.LUT R6, R15, R12, RZ, 0xc0, !PT ;  /* 0x0000000c0f067212 */ /* 0x000fca00078ec0ff */
[----:B------:R-:W-:-:S04]  /*05c0*/  IMAD.IADD R6, R7, 0x1, R6 ;  /* 0x0000000107067824 */ /* 0x000fc800078e0206 */
[----:B------:R-:W-:-:S04]  /*05d0*/  IMAD R7, R6, UR9, R11 ;  /* 0x0000000906077c24 */ /* 0x000fc8000f8e020b */
[----:B--2---:R-:W-:-:S06]  /*05e0*/  IMAD.WIDE R6, R7, 0x4, R4 ;  /* 0x0000000407067825 */ /* 0x004fcc00078e0204 */
[----:B------:R0:W2:Y:S01]  /*05f0*/  LDG.E R7, desc[UR6][R6.64] ;  /* 0x0000000606077981 */ /* 0x0000a2000c1e1900 */
[C---:B------:R-:W-:Y:S01]  /*0600*/  FADD R16, R3.reuse, -10 ;  /* 0xc120000003107421 */ /* 0x040fe20000000000 */
[----:B------:R-:W-:Y:S01]  /*0610*/  FADD R3, R3, -3 ;  /* 0xc040000003037421 */ /* 0x000fe20000000000 */
[----:B------:R-:W-:Y:S02]  /*0620*/  UIADD3 UR8, UPT, UPT, UR4, -0x9, URZ ;  /* 0xfffffff704087890 */ /* 0x000fe4000fffe0ff */
[C---:B------:R-:W-:Y:S01]  /*0630*/  FADD R17, R16.reuse, 0.5 ;  /* 0x3f00000010117421 */ /* 0x040fe20000000000 */
[C---:B------:R-:W-:Y:S01]  /*0640*/  FADD R15, R3.reuse, 0.5 ;  /* 0x3f000000030f7421 */ /* 0x040fe20000000000 */
[----:B------:R-:W-:Y:S01]  /*0650*/  FSETP.GEU.AND P0, PT, R3, -0.5, PT ;  /* 0xbf0000000300780b */ /* 0x000fe20003f0e000 */
[----:B------:R-:W-:Y:S01]  /*0660*/  UISETP.NE.AND UP0, UPT, UR8, 0xb, UPT ;  /* 0x0000000b0800788c */ /* 0x000fe2000bf05270 */
[----:B------:R-:W-:Y:S02]  /*0670*/  FSETP.GEU.AND P1, PT, R16, -0.5, PT ;  /* 0xbf0000001000780b */ /* 0x000fe40003f2e000 */
[----:B------:R-:W-:-:S02]  /*0680*/  FMNMX.NAN R17, R17, 1, PT ;  /* 0x3f80000011117809 */ /* 0x000fc40003820000 */
[----:B------:R-:W-:-:S03]  /*0690*/  FMNMX.NAN R15, R15, 1, PT ;  /* 0x3f8000000f0f7809 */ /* 0x000fc60003820000 */
[----:B------:R-:W-:Y:S01]  /*06a0*/  FADD R17, -R17, 1 ;  /* 0x3f80000011117421 */ /* 0x000fe20000000100 */
[----:B0-----:R-:W-:-:S04]  /*06b0*/  FSEL R6, R15, RZ, P0 ;  /* 0x000000ff0f067208 */ /* 0x001fc80000000000 */
[----:B------:R-:W-:Y:S01]  /*06c0*/  FSEL R17, R17, 1, P1 ;  /* 0x3f80000011117808 */ /* 0x000fe20000800000 */
[----:B------:R-:W-:Y:S01]  /*06d0*/  FADD R15, -R6, 1 ;  /* 0x3f800000060f7421 */ /* 0x000fe20000000100 */
[----:B--2---:R-:W-:-:S03]  /*06e0*/  FMUL R3, R7, R6 ;  /* 0x0000000607037220 */ /* 0x004fc60000400000 */
[----:B------:R-:W-:Y:S01]  /*06f0*/  FFMA R0, R7, R15, R0 ;  /* 0x0000000f07007223 */ /* 0x000fe20000000000 */
[----:B------:R-:W-:Y:S01]  /*0700*/  FFMA R2, R3, R17, R2 ;  /* 0x0000001103027223 */ /* 0x000fe20000000002 */
[----:B------:R-:W-:Y:S06]  /*0710*/  BRA.U !UP0, `(.L_x_3) ;  /* 0x0000000908d47547 */ /* 0x000fec000b800000 */
[----:B------:R-:W-:-:S05]  /*0720*/  I2FP.F32.S32 R15, UR8 ;  /* 0x00000008000f7c45 */ /* 0x000fca0008201400 */
[----:B------:R-:W-:-:S04]  /*0730*/  FFMA R6, R15, R15, R10 ;  /* 0x0000000f0f067223 */ /* 0x000fc8000000000a */
[----:B------:R-:W-:Y:S01]  /*0740*/  VIADD R3, R6, 0xf3000000 ;  /* 0xf300000006037836 */ /* 0x000fe20000000000 */
[----:B------:R0:W1:Y:S04]  /*0750*/  MUFU.RSQ R7, R6 ;  /* 0x0000000600077308 */ /* 0x0000680000001400 */
[----:B------:R-:W-:-:S13]  /*0760*/  ISETP.GT.U32.AND P0, PT, R3, 0x727fffff, PT ;  /* 0x727fffff0300780c */ /* 0x000fda0003f04070 */
[----:B01----:R-:W-:Y:S05]  /*0770*/  @!P0 BRA `(.L_x_4) ;  /* 0x0000000000108947 */ /* 0x003fea0003800000 */
[----:B------:R-:W-:Y:S02]  /*0780*/  MOV R3, R6 ;  /* 0x0000000600037202 */ /* 0x000fe40000000f00 */
[----:B------:R-:W-:-:S07]  /*0790*/  MOV R6, 0x7b0 ;  /* 0x000007b000067802 */ /* 0x000fce0000000f00 */
[----:B------:R-:W-:Y:S05]  /*07a0*/  CALL.REL.NOINC `($__internal_2_$__cuda_sm20_sqrt_rn_f32_slowpath) ;  /* 0x0000003800b47944 */ /* 0x000fea0003c00000 */
[----:B------:R-:W-:Y:S05]  /*07b0*/  BRA `(.L_x_5) ;  /* 0x0000000000107947 */ /* 0x000fea0003800000 */
.L_x_4:
[----:B------:R-:W-:Y:S01]  /*07c0*/  FMUL.FTZ R3, R6, R7 ;  /* 0x0000000706037220 */ /* 0x000fe20000410000 */
[----:B------:R-:W-:-:S03]  /*07d0*/  FMUL.FTZ R7, R7, 0.5 ;  /* 0x3f00000007077820 */ /* 0x000fc60000410000 */
[----:B------:R-:W-:-:S04]  /*07e0*/  FFMA R6, -R3, R3, R6 ;  /* 0x0000000303067223 */ /* 0x000fc80000000106 */
[----:B------:R-:W-:-:S07]  /*07f0*/  FFMA R3, R6, R7, R3 ;  /* 0x0000000706037223 */ /* 0x000fce0000000003 */
.L_x_5:
[----:B------:R-:W-:Y:S01]  /*0800*/  IABS R16, R12 ;  /* 0x0000000c00107213 */ /* 0x000fe20000000000 */
[----:B------:R-:W-:Y:S01]  /*0810*/  FADD R15, R13, R15 ;  /* 0x0000000f0d0f7221 */ /* 0x000fe20000000000 */
[----:B------:R-:W-:Y:S01]  /*0820*/  IMAD.MOV.U32 R6, RZ, RZ, RZ ;  /* 0x000000ffff067224 */ /* 0x000fe200078e00ff */
[----:B------:R-:W-:Y:S01]  /*0830*/  ISETP.NE.AND P2, PT, R12, RZ, PT ;  /* 0x000000ff0c00720c */ /* 0x000fe20003f45270 */
[----:B------:R-:W0:Y:S08]  /*0840*/  I2F.RP R17, R16 ;  /* 0x0000001000117306 */ /* 0x000e300000209400 */
[----:B------:R-:W1:Y:S08]  /*0850*/  F2I.TRUNC.NTZ R15, R15 ;  /* 0x0000000f000f7305 */ /* 0x000e70000020f100 */
[----:B0-----:R-:W0:Y:S01]  /*0860*/  MUFU.RCP R17, R17 ;  /* 0x0000001100117308 */ /* 0x001e220000001000 */
[----:B-1----:R-:W-:-:S02]  /*0870*/  IABS R20, R15 ;  /* 0x0000000f00147213 */ /* 0x002fc40000000000 */
[----:B------:R-:W-:Y:S01]  /*0880*/  ISETP.GE.AND P1, PT, R15, RZ, PT ;  /* 0x000000ff0f00720c */ /* 0x000fe20003f26270 */
[----:B0-----:R-:W-:-:S04]  /*0890*/  VIADD R18, R17, 0xffffffe ;  /* 0x0ffffffe11127836 */ /* 0x001fc80000000000 */
[----:B------:R-:W0:Y:S02]  /*08a0*/  F2I.FTZ.U32.TRUNC.NTZ R7, R18 ;  /* 0x0000001200077305 */ /* 0x000e24000021f000 */
[----:B0-----:R-:W-:-:S04]  /*08b0*/  IMAD.MOV R19, RZ, RZ, -R7 ;  /* 0x000000ffff137224 */ /* 0x001fc800078e0a07 */
[----:B------:R-:W-:-:S04]  /*08c0*/  IMAD R19, R19, R16, RZ ;  /* 0x0000001013137224 */ /* 0x000fc800078e02ff */
[----:B------:R-:W-:Y:S01]  /*08d0*/  IMAD.HI.U32 R6, R7, R19, R6 ;  /* 0x0000001307067227 */ /* 0x000fe200078e0006 */
[----:B------:R-:W-:-:S05]  /*08e0*/  MOV R7, R20 ;  /* 0x0000001400077202 */ /* 0x000fca0000000f00 */
[----:B------:R-:W-:-:S04]  /*08f0*/  IMAD.HI.U32 R6, R6, R7, RZ ;  /* 0x0000000706067227 */ /* 0x000fc800078e00ff */
[----:B------:R-:W-:-:S04]  /*0900*/  IMAD.MOV R6, RZ, RZ, -R6 ;  /* 0x000000ffff067224 */ /* 0x000fc800078e0a06 */
[----:B------:R-:W-:-:S05]  /*0910*/  IMAD R7, R16, R6, R7 ;  /* 0x0000000610077224 */ /* 0x000fca00078e0207 */
[----:B------:R-:W-:-:S13]  /*0920*/  ISETP.GT.U32.AND P0, PT, R16, R7, PT ;  /* 0x000000071000720c */ /* 0x000fda0003f04070 */
[----:B------:R-:W-:-:S05]  /*0930*/  @!P0 IMAD.IADD R7, R7, 0x1, -R16 ;  /* 0x0000000107078824 */ /* 0x000fca00078e0a10 */
[----:B------:R-:W-:-:S13]  /*0940*/  ISETP.GT.U32.AND P0, PT, R16, R7, PT ;  /* 0x000000071000720c */ /* 0x000fda0003f04070 */
[----:B------:R-:W-:-:S05]  /*0950*/  @!P0 IMAD.IADD R7, R7, 0x1, -R16 ;  /* 0x0000000107078824 */ /* 0x000fca00078e0a10 */
[----:B------:R-:W-:Y:S02]  /*0960*/  @!P1 IADD3 R7, PT, PT, -R7, RZ, RZ ;  /* 0x000000ff07079210 */ /* 0x000fe40007ffe1ff */
[----:B------:R-:W-:-:S04]  /*0970*/  @!P2 LOP3.LUT R7, RZ, R12, RZ, 0x33, !PT ;  /* 0x0000000cff07a212 */ /* 0x000fc800078e33ff */
[----:B------:R-:W-:-:S04]  /*0980*/  SHF.R.S32.HI R15, RZ, 0x1f, R7 ;  /* 0x0000001fff0f7819 */ /* 0x000fc80000011407 */
[----:B------:R-:W-:-:S05]  /*0990*/  LOP3.LUT R6, R15, R12, RZ, 0xc0, !PT ;  /* 0x0000000c0f067212 */ /* 0x000fca00078ec0ff */
[----:B------:R-:W-:-:S04]  /*09a0*/  IMAD.IADD R6, R7, 0x1, R6 ;  /* 0x0000000107067824 */ /* 0x000fc800078e0206 */
[----:B------:R-:W-:-:S04]  /*09b0*/  IMAD R7, R6, UR9, R11 ;  /* 0x0000000906077c24 */ /* 0x000fc8000f8e020b */
[----:B------:R-:W-:-:S06]  /*09c0*/  IMAD.WIDE R6, R7, 0x4, R4 ;  /* 0x0000000407067825 */ /* 0x000fcc00078e0204 */
[----:B------:R0:W2:Y:S01]  /*09d0*/  LDG.E R7, desc[UR6][R6.64] ;  /* 0x0000000606077981 */ /* 0x0000a2000c1e1900 */
[----:B------:R-:W-:Y:S01]  /*09e0*/  UIADD3 UR8, UPT, UPT, UR4, -0x8, URZ ;  /* 0xfffffff804087890 */ /* 0x000fe2000fffe0ff */
[C---:B------:R-:W-:Y:S01]  /*09f0*/  FADD R16, R3.reuse, -3 ;  /* 0xc040000003107421 */ /* 0x040fe20000000000 */
[----:B------:R-:W-:-:S03]  /*0a00*/  FADD R17, R3, -10 ;  /* 0xc120000003117421 */ /* 0x000fc60000000000 */
[C---:B------:R-:W-:Y:S01]  /*0a10*/  FADD R3, R16.reuse, 0.5 ;  /* 0x3f00000010037421 */ /* 0x040fe20000000000 */
[----:B------:R-:W-:Y:S01]  /*0a20*/  I2FP.F32.S32 R15, UR8 ;  /* 0x00000008000f7c45 */ /* 0x000fe20008201400 */
[----:B------:R-:W-:Y:S01]  /*0a30*/  FADD R18, R17, 0.5 ;  /* 0x3f00000011127421 */ /* 0x000fe20000000000 */
[----:B------:R-:W-:Y:S02]  /*0a40*/  FSETP.GEU.AND P0, PT, R16, -0.5, PT ;  /* 0xbf0000001000780b */ /* 0x000fe40003f0e000 */
[----:B------:R-:W-:Y:S01]  /*0a50*/  FMNMX.NAN R3, R3, 1, PT ;  /* 0x3f80000003037809 */ /* 0x000fe20003820000 */
[----:B------:R-:W-:Y:S01]  /*0a60*/  FFMA R19, R15, R15, R10 ;  /* 0x0000000f0f137223 */ /* 0x000fe2000000000a */
[----:B------:R-:W-:Y:S02]  /*0a70*/  FMNMX.NAN R18, R18, 1, PT ;  /* 0x3f80000012127809 */ /* 0x000fe40003820000 */
[----:B0-----:R-:W-:Y:S01]  /*0a80*/  FSEL R6, R3, RZ, P0 ;  /* 0x000000ff03067208 */ /* 0x001fe20000000000 */
[----:B------:R-:W-:Y:S01]  /*0a90*/  VIADD R3, R19, 0xf3000000 ;  /* 0xf300000013037836 */ /* 0x000fe20000000000 */
[----:B------:R0:W1:Y:S01]  /*0aa0*/  MUFU.RSQ R20, R19 ;  /* 0x0000001300147308 */ /* 0x0000620000001400 */
[----:B------:R-:W-:Y:S01]  /*0ab0*/  FADD R18, -R18, 1 ;  /* 0x3f80000012127421 */ /* 0x000fe20000000100 */
[----:B------:R-:W-:Y:S01]  /*0ac0*/  FSETP.GEU.AND P1, PT, R17, -0.5, PT ;  /* 0xbf0000001100780b */ /* 0x000fe20003f2e000 */
[----:B------:R-:W-:Y:S01]  /*0ad0*/  FADD R17, -R6, 1 ;  /* 0x3f80000006117421 */ /* 0x000fe20000000100 */
[----:B------:R-:W-:-:S02]  /*0ae0*/  ISETP.GT.U32.AND P0, PT, R3, 0x727fffff, PT ;  /* 0x727fffff0300780c */ /* 0x000fc40003f04070 */
[----:B------:R-:W-:Y:S01]  /*0af0*/  FSEL R16, R18, 1, P1 ;  /* 0x3f80000012107808 */ /* 0x000fe20000800000 */
[C---:B--2---:R-:W-:Y:S01]  /*0b00*/  FMUL R3, R7.reuse, R6 ;  /* 0x0000000607037220 */ /* 0x044fe20000400000 */
[----:B------:R-:W-:-:S03]  /*0b10*/  FFMA R0, R7, R17, R0 ;  /* 0x0000001107007223 */ /* 0x000fc60000000000 */
[----:B------:R-:W-:-:S06]  /*0b20*/  FFMA R16, R3, R16, R2 ;  /* 0x0000001003107223 */ /* 0x000fcc0000000002 */
[----:B01----:R-:W-:Y:S05]  /*0b30*/  @!P0 BRA `(.L_x_6) ;  /* 0x0000000000148947 */ /* 0x003fea0003800000 */
[----:B------:R-:W-:Y:S01]  /*0b40*/  IMAD.MOV.U32 R3, RZ, RZ, R19 ;  /* 0x000000ffff037224 */ /* 0x000fe200078e0013 */
[----:B------:R-:W-:-:S07]  /*0b50*/  MOV R6, 0xb70 ;  /* 0x00000b7000067802 */ /* 0x000fce0000000f00 */
[----:B------:R-:W-:Y:S05]  /*0b60*/  CALL.REL.NOINC `($__internal_2_$__cuda_sm20_sqrt_rn_f32_slowpath) ;  /* 0x0000003400c47944 */ /* 0x000fea0003c00000 */
[----:B------:R-:W-:Y:S01]  /*0b70*/  MOV R6, R3 ;  /* 0x0000000300067202 */ /* 0x000fe20000000f00 */
[----:B------:R-:W-:Y:S06]  /*0b80*/  BRA `(.L_x_7) ;  /* 0x0000000000107947 */ /* 0x000fec0003800000 */
.L_x_6:
[----:B------:R-:W-:Y:S01]  /*0b90*/  FMUL.FTZ R6, R19, R20 ;  /* 0x0000001413067220 */ /* 0x000fe20000410000 */
[----:B------:R-:W-:-:S03]  /*0ba0*/  FMUL.FTZ R2, R20, 0.5 ;  /* 0x3f00000014027820 */ /* 0x000fc60000410000 */
[----:B------:R-:W-:-:S04]  /*0bb0*/  FFMA R3, -R6, R6, R19 ;  /* 0x0000000606037223 */ /* 0x000fc80000000113 */
[----:B------:R-:W-:-:S07]  /*0bc0*/  FFMA R6, R3, R2, R6 ;  /* 0x0000000203067223 */ /* 0x000fce0000000006 */
.L_x_7:
[----:B------:R-:W-:Y:S01]  /*0bd0*/  IABS R7, R12 ;  /* 0x0000000c00077213 */ /* 0x000fe20000000000 */
[----:B------:R-:W-:Y:S01]  /*0be0*/  FADD R15, R13, R15 ;  /* 0x0000000f0d0f7221 */ /* 0x000fe20000000000 */
[----:B------:R-:W-:Y:S02]  /*0bf0*/  ISETP.NE.AND P2, PT, R12, RZ, PT ;  /* 0x000000ff0c00720c */ /* 0x000fe40003f45270 */
[----:B------:R-:W0:Y:S08]  /*0c00*/  I2F.RP R17, R7 ;  /* 0x0000000700117306 */ /* 0x000e300000209400 */
[----:B------:R-:W1:Y:S08]  /*0c10*/  F2I.TRUNC.NTZ R15, R15 ;  /* 0x0000000f000f7305 */ /* 0x000e70000020f100 */
[----:B0-----:R-:W0:Y:S01]  /*0c20*/  MUFU.RCP R17, R17 ;  /* 0x0000001100117308 */ /* 0x001e220000001000 */
[----:B-1----:R-:W-:-:S02]  /*0c30*/  IABS R18, R15 ;  /* 0x0000000f00127213 */ /* 0x002fc40000000000 */
[----:B------:R-:W-:Y:S01]  /*0c40*/  ISETP.GE.AND P1, PT, R15, RZ, PT ;  /* 0x000000ff0f00720c */ /* 0x000fe20003f26270 */
[----:B0-----:R-:W-:-:S06]  /*0c50*/  VIADD R3, R17, 0xffffffe ;  /* 0x0ffffffe11037836 */ /* 0x001fcc0000000000 */
[----:B------:R-:W0:Y:S02]  /*0c60*/  F2I.FTZ.U32.TRUNC.NTZ R3, R3 ;  /* 0x0000000300037305 */ /* 0x000e24000021f000 */
[----:B0-----:R-:W-:-:S04]  /*0c70*/  IMAD.MOV R2, RZ, RZ, -R3 ;  /* 0x000000ffff027224 */ /* 0x001fc800078e0a03 */
[----:B------:R-:W-:Y:S02]  /*0c80*/  IMAD R19, R2, R7, RZ ;  /* 0x0000000702137224 */ /* 0x000fe400078e02ff */
[----:B------:R-:W-:-:S04]  /*0c90*/  IMAD.MOV.U32 R2, RZ, RZ, RZ ;  /* 0x000000ffff027224 */ /* 0x000fc800078e00ff */
[----:B------:R-:W-:-:S06]  /*0ca0*/  IMAD.HI.U32 R19, R3, R19, R2 ;  /* 0x0000001303137227 */ /* 0x000fcc00078e0002 */
[----:B------:R-:W-:-:S05]  /*0cb0*/  IMAD.HI.U32 R2, R19, R18, RZ ;  /* 0x0000001213027227 */ /* 0x000fca00078e00ff */
[----:B------:R-:W-:-:S05]  /*0cc0*/  IADD3 R2, PT, PT, -R2, RZ, RZ ;  /* 0x000000ff02027210 */ /* 0x000fca0007ffe1ff */
[----:B------:R-:W-:-:S05]  /*0cd0*/  IMAD R2, R7, R2, R18 ;  /* 0x0000000207027224 */ /* 0x000fca00078e0212 */
[----:B------:R-:W-:-:S13]  /*0ce0*/  ISETP.GT.U32.AND P0, PT, R7, R2, PT ;  /* 0x000000020700720c */ /* 0x000fda0003f04070 */
[----:B------:R-:W-:-:S05]  /*0cf0*/  @!P0 IMAD.IADD R2, R2, 0x1, -R7 ;  /* 0x0000000102028824 */ /* 0x000fca00078e0a07 */
[----:B------:R-:W-:-:S13]  /*0d00*/  ISETP.GT.U32.AND P0, PT, R7, R2, PT ;  /* 0x000000020700720c */ /* 0x000fda0003f04070 */
[----:B------:R-:W-:-:S04]  /*0d10*/  @!P0 IMAD.IADD R2, R2, 0x1, -R7 ;  /* 0x0000000102028824 */ /* 0x000fc800078e0a07 */
[----:B------:R-:W-:Y:S01]  /*0d20*/  @!P1 IMAD.MOV R2, RZ, RZ, -R2 ;  /* 0x000000ffff029224 */ /* 0x000fe200078e0a02 */
[----:B------:R-:W-:-:S04]  /*0d30*/  @!P2 LOP3.LUT R2, RZ, R12, RZ, 0x33, !PT ;  /* 0x0000000cff02a212 */ /* 0x000fc800078e33ff */
[----:B------:R-:W-:-:S04]  /*0d40*/  SHF.R.S32.HI R3, RZ, 0x1f, R2 ;  /* 0x0000001fff037819 */ /* 0x000fc80000011402 */
[----:B------:R-:W-:-:S04]  /*0d50*/  LOP3.LUT R3, R3, R12, RZ, 0xc0, !PT ;  /* 0x0000000c03037212 */ /* 0x000fc800078ec0ff */
[----:B------:R-:W-:-:S05]  /*0d60*/  IADD3 R2, PT, PT, R2, R3, RZ ;  /* 0x0000000302027210 */ /* 0x000fca0007ffe0ff */
[----:B------:R-:W-:-:S04]  /*0d70*/  IMAD R3, R2, UR9, R11 ;  /* 0x0000000902037c24 */ /* 0x000fc8000f8e020b */
[----:B------:R-:W-:-:S06]  /*0d80*/  IMAD.WIDE R2, R3, 0x4, R4 ;  /* 0x0000000403027825 */ /* 0x000fcc00078e0204 */
[----:B------:R0:W2:Y:S01]  /*0d90*/  LDG.E R3, desc[UR6][R2.64] ;  /* 0x0000000602037981 */ /* 0x0000a2000c1e1900 */
[----:B------:R-:W-:Y:S01]  /*0da0*/  UIADD3 UR8, UPT, UPT, UR4, -0x7, URZ ;  /* 0xfffffff904087890 */ /* 0x000fe2000fffe0ff */
[C---:B------:R-:W-:Y:S01]  /*0db0*/  FADD R7, R6.reuse, -3 ;  /* 0xc040000006077421 */ /* 0x040fe20000000000 */
[----:B------:R-:W-:-:S03]  /*0dc0*/  FADD R17, R6, -10 ;  /* 0xc120000006117421 */ /* 0x000fc60000000000 */
[----:B------:R-:W-:Y:S01]  /*0dd0*/  FADD R6, R7, 0.5 ;  /* 0x3f00000007067421 */ /* 0x000fe20000000000 */
[----:B------:R-:W-:Y:S01]  /*0de0*/  I2FP.F32.S32 R15, UR8 ;  /* 0x00000008000f7c45 */ /* 0x000fe20008201400 */
[----:B------:R-:W-:Y:S01]  /*0df0*/  FADD R18, R17, 0.5 ;  /* 0x3f00000011127421 */ /* 0x000fe20000000000 */
[----:B------:R-:W-:Y:S02]  /*0e00*/  FSETP.GEU.AND P0, PT, R7, -0.5, PT ;  /* 0xbf0000000700780b */ /* 0x000fe40003f0e000 */
[----:B------:R-:W-:Y:S01]  /*0e10*/  FMNMX.NAN R6, R6, 1, PT ;  /* 0x3f80000006067809 */ /* 0x000fe20003820000 */
[----:B------:R-:W-:Y:S01]  /*0e20*/  FFMA R19, R15, R15, R10 ;  /* 0x0000000f0f137223 */ /* 0x000fe2000000000a */
[----:B------:R-:W-:Y:S02]  /*0e30*/  FMNMX.NAN R18, R18, 1, PT ;  /* 0x3f80000012127809 */ /* 0x000fe40003820000 */
[----:B------:R-:W-:Y:S01]  /*0e40*/  FSEL R6, R6, RZ, P0 ;  /* 0x000000ff06067208 */ /* 0x000fe20000000000 */
[----:B0-----:R-:W-:Y:S01]  /*0e50*/  VIADD R2, R19, 0xf3000000 ;  /* 0xf300000013027836 */ /* 0x001fe20000000000 */
[----:B------:R0:W1:Y:S01]  /*0e60*/  MUFU.RSQ R20, R19 ;  /* 0x0000001300147308 */ /* 0x0000620000001400 */
[----:B------:R-:W-:Y:S01]  /*0e70*/  FADD R18, -R18, 1 ;  /* 0x3f80000012127421 */ /* 0x000fe20000000100 */
[----:B------:R-:W-:-:S02]  /*0e80*/  FSETP.GEU.AND P1, PT, R17, -0.5, PT ;  /* 0xbf0000001100780b */ /* 0x000fc40003f2e000 */
[----:B------:R-:W-:Y:S01]  /*0e90*/  ISETP.GT.U32.AND P0, PT, R2, 0x727fffff, PT ;  /* 0x727fffff0200780c */ /* 0x000fe20003f04070 */
[----:B------:R-:W-:Y:S01]  /*0ea0*/  FADD R2, -R6, 1 ;  /* 0x3f80000006027421 */ /* 0x000fe20000000100 */
[----:B------:R-:W-:Y:S01]  /*0eb0*/  FSEL R18, R18, 1, P1 ;  /* 0x3f80000012127808 */ /* 0x000fe20000800000 */
[C---:B--2---:R-:W-:Y:S02]  /*0ec0*/  FMUL R7, R3.reuse, R6 ;  /* 0x0000000603077220 */ /* 0x044fe40000400000 */
[----:B------:R-:W-:Y:S02]  /*0ed0*/  FFMA R0, R3, R2, R0 ;  /* 0x0000000203007223 */ /* 0x000fe40000000000 */
[----:B------:R-:W-:-:S06]  /*0ee0*/  FFMA R16, R7, R18, R16 ;  /* 0x0000001207107223 */ /* 0x000fcc0000000010 */
[----:B01----:R-:W-:Y:S05]  /*0ef0*/  @!P0 BRA `(.L_x_8) ;  /* 0x0000000000148947 */ /* 0x003fea0003800000 */
[----:B------:R-:W-:Y:S01]  /*0f00*/  IMAD.MOV.U32 R3, RZ, RZ, R19 ;  /* 0x000000ffff037224 */ /* 0x000fe200078e0013 */
[----:B------:R-:W-:-:S07]  /*0f10*/  MOV R6, 0xf30 ;  /* 0x00000f3000067802 */ /* 0x000fce0000000f00 */
[----:B------:R-:W-:Y:S05]  /*0f20*/  CALL.REL.NOINC `($__internal_2_$__cuda_sm20_sqrt_rn_f32_slowpath) ;  /* 0x0000003000d47944 */ /* 0x000fea0003c00000 */
[----:B------:R-:W-:Y:S01]  /*0f30*/  IMAD.MOV.U32 R6, RZ, RZ, R3 ;  /* 0x000000ffff067224 */ /* 0x000fe200078e0003 */
[----:B------:R-:W-:Y:S06]  /*0f40*/  BRA `(.L_x_9) ;  /* 0x0000000000107947 */ /* 0x000fec0003800000 */
.L_x_8:
[----:B------:R-:W-:Y:S01]  /*0f50*/  FMUL.FTZ R6, R19, R20 ;  /* 0x0000001413067220 */ /* 0x000fe20000410000 */
[----:B------:R-:W-:-:S03]  /*0f60*/  FMUL.FTZ R2, R20, 0.5 ;  /* 0x3f00000014027820 */ /* 0x000fc60000410000 */
[----:B------:R-:W-:-:S04]  /*0f70*/  FFMA R3, -R6, R6, R19 ;  /* 0x0000000606037223 */ /* 0x000fc80000000113 */
[----:B------:R-:W-:-:S07]  /*0f80*/  FFMA R6, R3, R2, R6 ;  /* 0x0000000203067223 */ /* 0x000fce0000000006 */
.L_x_9:
[----:B------:R-:W-:Y:S01]  /*0f90*/  IABS R7, R12 ;  /* 0x0000000c00077213 */ /* 0x000fe20000000000 */
[----:B------:R-:W-:Y:S01]  /*0fa0*/  FADD R15, R13, R15 ;  /* 0x0000000f0d0f7221 */ /* 0x000fe20000000000 */
[----:B------:R-:W-:Y:S02]  /*0fb0*/  ISETP.NE.AND P2, PT, R12, RZ, PT ;  /* 0x000000ff0c00720c */ /* 0x000fe40003f45270 */
[----:B------:R-:W0:Y:S08]  /*0fc0*/  I2F.RP R17, R7 ;  /* 0x0000000700117306 */ /* 0x000e300000209400 */
[----:B------:R-:W1:Y:S08]  /*0fd0*/  F2I.TRUNC.NTZ R15, R15 ;  /* 0x0000000f000f7305 */ /* 0x000e70000020f100 */
[----:B0-----:R-:W0:Y:S01]  /*0fe0*/  MUFU.RCP R17, R17 ;  /* 0x0000001100117308 */ /* 0x001e220000001000 */
[----:B-1----:R-:W-:-:S02]  /*0ff0*/  IABS R18, R15 ;  /* 0x0000000f00127213 */ /* 0x002fc40000000000 */
[----:B------:R-:W-:Y:S02]  /*1000*/  ISETP.GE.AND P1, PT, R15, RZ, PT ;  /* 0x000000ff0f00720c */ /* 0x000fe40003f26270 */
[----:B0-----:R-:W-:-:S06]  /*1010*/  IADD3 R3, PT, PT, R17, 0xffffffe, RZ ;  /* 0x0ffffffe11037810 */ /* 0x001fcc0007ffe0ff */
[----:B------:R-:W0:Y:S02]  /*1020*/  F2I.FTZ.U32.TRUNC.NTZ R3, R3 ;  /* 0x0000000300037305 */ /* 0x000e24000021f000 */
[----:B0-----:R-:W-:-:S04]  /*1030*/  IMAD.MOV R2, RZ, RZ, -R3 ;  /* 0x000000ffff027224 */ /* 0x001fc800078e0a03 */
[----:B------:R-:W-:Y:S02]  /*1040*/  IMAD R19, R2, R7, RZ ;  /* 0x0000000702137224 */ /* 0x000fe400078e02ff */
[----:B------:R-:W-:-:S04]  /*1050*/  IMAD.MOV.U32 R2, RZ, RZ, RZ ;  /* 0x000000ffff027224 */ /* 0x000fc800078e00ff */
[----:B------:R-:W-:-:S06]  /*1060*/  IMAD.HI.U32 R19, R3, R19, R2 ;  /* 0x0000001303137227 */ /* 0x000fcc00078e0002 */
[----:B------:R-:W-:-:S04]  /*1070*/  IMAD.HI.U32 R2, R19, R18, RZ ;  /* 0x0000001213027227 */ /* 0x000fc800078e00ff */
[----:B------:R-:W-:-:S04]  /*1080*/  IMAD.MOV R2, RZ, RZ, -R2 ;  /* 0x000000ffff027224 */ /* 0x000fc800078e0a02 */
[----:B------:R-:W-:-:S05]  /*1090*/  IMAD R2, R7, R2, R18 ;  /* 0x0000000207027224 */ /* 0x000fca00078e0212 */
[----:B------:R-:W-:-:S13]  /*10a0*/  ISETP.GT.U32.AND P0, PT, R7, R2, PT ;  /* 0x000000020700720c */ /* 0x000fda0003f04070 */
[----:B------:R-:W-:-:S04]  /*10b0*/  @!P0 IADD3 R2, PT, PT, R2, -R7, RZ ;  /* 0x8000000702028210 */ /* 0x000fc80007ffe0ff */
[----:B------:R-:W-:-:S13]  /*10c0*/  ISETP.GT.U32.AND P0, PT, R7, R2, PT ;  /* 0x000000020700720c */ /* 0x000fda0003f04070 */
[----:B------:R-:W-:-:S04]  /*10d0*/  @!P0 IMAD.IADD R2, R2, 0x1, -R7 ;  /* 0x0000000102028824 */ /* 0x000fc800078e0a07 */
[----:B------:R-:W-:Y:S01]  /*10e0*/  @!P1 IMAD.MOV R2, RZ, RZ, -R2 ;  /* 0x000000ffff029224 */ /* 0x000fe200078e0a02 */
[----:B------:R-:W-:-:S04]  /*10f0*/  @!P2 LOP3.LUT R2, RZ, R12, RZ, 0x33, !PT ;  /* 0x0000000cff02a212 */ /* 0x000fc800078e33ff */
[----:B------:R-:W-:-:S04]  /*1100*/  SHF.R.S32.HI R3, RZ, 0x1f, R2 ;  /* 0x0000001fff037819 */ /* 0x000fc80000011402 */
[----:B------:R-:W-:-:S05]  /*1110*/  LOP3.LUT R3, R3, R12, RZ, 0xc0, !PT ;  /* 0x0000000c03037212 */ /* 0x000fca00078ec0ff */
[----:B------:R-:W-:-:S04]  /*1120*/  IMAD.IADD R2, R2, 0x1, R3 ;  /* 0x0000000102027824 */ /* 0x000fc800078e0203 */
[----:B------:R-:W-:-:S04]  /*1130*/  IMAD R3, R2, UR9, R11 ;  /* 0x0000000902037c24 */ /* 0x000fc8000f8e020b */
[----:B------:R-:W-:-:S06]  /*1140*/  IMAD.WIDE R2, R3, 0x4, R4 ;  /* 0x0000000403027825 */ /* 0x000fcc00078e0204 */
[----:B------:R0:W2:Y:S01]  /*1150*/  LDG.E R3, desc[UR6][R2.64] ;  /* 0x0000000602037981 */ /* 0x0000a2000c1e1900 */
[C---:B------:R-:W-:Y:S01]  /*1160*/  FADD R15, R6.reuse, -10 ;  /* 0xc1200000060f7421 */ /* 0x040fe20000000000 */
[----:B------:R-:W-:Y:S01]  /*1170*/  FADD R6, R6, -3 ;  /* 0xc040000006067421 */ /* 0x000fe20000000000 */
[----:B------:R-:W-:Y:S02]  /*1180*/  UIADD3 UR4, UPT, UPT, UR4, 0x4, URZ ;  /* 0x0000000404047890 */ /* 0x000fe4000fffe0ff */
[C---:B------:R-:W-:Y:S01]  /*1190*/  FADD R17, R15.reuse, 0.5 ;  /* 0x3f0000000f117421 */ /* 0x040fe20000000000 */
[C---:B------:R-:W-:Y:S01]  /*11a0*/  FADD R7, R6.reuse, 0.5 ;  /* 0x3f00000006077421 */ /* 0x040fe20000000000 */
[----:B------:R-:W-:Y:S02]  /*11b0*/  FSETP.GEU.AND P0, PT, R6, -0.5, PT ;  /* 0xbf0000000600780b */ /* 0x000fe40003f0e000 */
[----:B------:R-:W-:Y:S02]  /*11c0*/  FSETP.GEU.AND P1, PT, R15, -0.5, PT ;  /* 0xbf0000000f00780b */ /* 0x000fe40003f2e000 */
[----:B------:R-:W-:-:S02]  /*11d0*/  FMNMX.NAN R17, R17, 1, PT ;  /* 0x3f80000011117809 */ /* 0x000fc40003820000 */
[----:B------:R-:W-:-:S03]  /*11e0*/  FMNMX.NAN R7, R7, 1, PT ;  /* 0x3f80000007077809 */ /* 0x000fc60003820000 */
[----:B------:R-:W-:Y:S01]  /*11f0*/  FADD R17, -R17, 1 ;  /* 0x3f80000011117421 */ /* 0x000fe20000000100 */
[----:B------:R-:W-:-:S04]  /*1200*/  FSEL R6, R7, RZ, P0 ;  /* 0x000000ff07067208 */ /* 0x000fc80000000000 */
[----:B------:R-:W-:Y:S01]  /*1210*/  FSEL R17, R17, 1, P1 ;  /* 0x3f80000011117808 */ /* 0x000fe20000800000 */
[----:B0-----:R-:W-:Y:S01]  /*1220*/  FADD R2, -R6, 1 ;  /* 0x3f80000006027421 */ /* 0x001fe20000000100 */
[----:B--2---:R-:W-:-:S03]  /*1230*/  FMUL R7, R3, R6 ;  /* 0x0000000603077220 */ /* 0x004fc60000400000 */
[----:B------:R-:W-:Y:S01]  /*1240*/  FFMA R0, R3, R2, R0 ;  /* 0x0000000203007223 */ /* 0x000fe20000000000 */
[----:B------:R-:W-:Y:S01]  /*1250*/  FFMA R2, R7, R17, R16 ;  /* 0x0000001107027223 */ /* 0x000fe20000000010 */
[----:B------:R-:W-:Y:S06]  /*1260*/  BRA `(.L_x_10) ;  /* 0xfffffff000347947 */ /* 0x000fec000383ffff */
.L_x_3:
[----:B------:R-:W-:Y:S05]  /*1270*/  BRA.U UP1, `(.L_x_11) ;  /* 0xffffffed019c7547 */ /* 0x000fea000b83ffff */
[----:B------:R-:W-:Y:S02]  /*1280*/  HFMA2 R4, -RZ, RZ, 0.92431640625, 1.30078125 ;  /* 0x3b653d34ff047431 */ /* 0x000fe400000001ff */
[----:B------:R-:W-:Y:S01]  /*1290*/  IMAD.MOV.U32 R3, RZ, RZ, 0x438ef146 ;  /* 0x438ef146ff037424 */ /* 0x000fe200078e00ff */
[----:B------:R-:W0:Y:S01]  /*12a0*/  FCHK P0, R2, 285.88494873046875 ;  /* 0x438ef14602007902 */ /* 0x000e220000000000 */
[----:B------:R-:W-:Y:S02]  /*12b0*/  BSSY.RECONVERGENT B0, `(.L_x_12) ;  /* 0x000000b000007945 */ /* 0x000fe40003800200 */
[----:B------:R-:W-:-:S04]  /*12c0*/  FFMA R3, R4, -R3, 1 ;  /* 0x3f80000004037423 */ /* 0x000fc80000000803 */
[----:B------:R-:W-:-:S04]  /*12d0*/  FFMA R3, R3, R4, 0.0034979106858372688293 ;  /* 0x3b653d3403037423 */ /* 0x000fc80000000004 */
[----:B------:R-:W-:-:S04]  /*12e0*/  FFMA R22, R2, R3, RZ ;  /* 0x0000000302167223 */ /* 0x000fc800000000ff */
[----:B------:R-:W-:-:S04]  /*12f0*/  FFMA R4, R22, -285.88494873046875, R2 ;  /* 0xc38ef14616047823 */ /* 0x000fc80000000002 */
[----:B------:R-:W-:Y:S01]  /*1300*/  FFMA R22, R3, R4, R22 ;  /* 0x0000000403167223 */ /* 0x000fe20000000016 */
[----:B0-----:R-:W-:Y:S06]  /*1310*/  @!P0 BRA `(.L_x_13) ;  /* 0x0000000000108947 */ /* 0x001fec0003800000 */
[----:B------:R-:W-:Y:S01]  /*1320*/  IMAD.MOV.U32 R7, RZ, RZ, 0x438ef146 ;  /* 0x438ef146ff077424 */ /* 0x000fe200078e00ff */
[----:B------:R-:W-:-:S07]  /*1330*/  MOV R4, 0x1350 ;  /* 0x0000135000047802 */ /* 0x000fce0000000f00 */
[----:B------:R-:W-:Y:S05]  /*1340*/  CALL.REL.NOINC `($__internal_3_$__cuda_sm3x_div_rn_noftz_f32_slowpath) ;  /* 0x0000003000287944 */ /* 0x000fea0003c00000 */
[----:B------:R-:W-:-:S07]  /*1350*/  IMAD.MOV.U32 R22, RZ, RZ, R2 ;  /* 0x000000ffff167224 */ /* 0x000fce00078e0002 */
.L_x_13:
[----:B------:R-:W-:Y:S05]  /*1360*/  BSYNC.RECONVERGENT B0 ;  /* 0x0000000000007941 */ /* 0x000fea0003800200 */
.L_x_12:
[----:B------:R-:W0:Y:S01]  /*1370*/  LDC R2, c[0x0][0x390] ;  /* 0x0000e400ff027b82 */ /* 0x000e220000000800 */
[----:B------:R-:W-:Y:S02]  /*1380*/  IABS R16, R8 ;  /* 0x0000000800107213 */ /* 0x000fe40000000000 */
[----:B------:R-:W-:-:S05]  /*1390*/  ISETP.GE.AND P2, PT, R8, RZ, PT ;  /* 0x000000ff0800720c */ /* 0x000fca0003f46270 */
[----:B------:R-:W1:Y:S01]  /*13a0*/  LDC R12, c[0x0][0x394] ;  /* 0x0000e500ff0c7b82 */ /* 0x000e620000000800 */
[----:B0-----:R-:W-:-:S04]  /*13b0*/  IABS R4, R2 ;  /* 0x0000000200047213 */ /* 0x001fc80000000000 */
[----:B------:R-:W0:Y:S01]  /*13c0*/  I2F.RP R13, R4 ;  /* 0x00000004000d7306 */ /* 0x000e220000209400 */
[----:B-1----:R-:W-:-:S07]  /*13d0*/  IABS R3, R12 ;  /* 0x0000000c00037213 */ /* 0x002fce0000000000 */
[----:B------:R-:W1:Y:S08]  /*13e0*/  I2F.RP R5, R3 ;  /* 0x0000000300057306 */ /* 0x000e700000209400 */
[----:B0-----:R-:W0:Y:S08]  /*13f0*/  MUFU.RCP R13, R13 ;  /* 0x0000000d000d7308 */ /* 0x001e300000001000 */
[----:B-1----:R-:W1:Y:S01]  /*1400*/  MUFU.RCP R5, R5 ;  /* 0x0000000500057308 */ /* 0x002e620000001000 */
[----:B0-----:R-:W-:-:S02]  /*1410*/  IADD3 R6, PT, PT, R13, 0xffffffe, RZ ;  /* 0x0ffffffe0d067810 */ /* 0x001fc40007ffe0ff */
[----:B------:R-:W-:-:S05]  /*1420*/  IABS R13, R9 ;  /* 0x00000009000d7213 */ /* 0x000fca0000000000 */
[----:B------:R0:W2:Y:S01]  /*1430*/  F2I.FTZ.U32.TRUNC.NTZ R7, R6 ;  /* 0x0000000600077305 */ /* 0x0000a2000021f000 */
[----:B-1----:R-:W-:-:S07]  /*1440*/  VIADD R10, R5, 0xffffffe ;  /* 0x0ffffffe050a7836 */ /* 0x002fce0000000000 */
[----:B------:R1:W3:Y:S01]  /*1450*/  F2I.FTZ.U32.TRUNC.NTZ R11, R10 ;  /* 0x0000000a000b7305 */ /* 0x0002e2000021f000 */
[----:B0-----:R-:W-:Y:S01]  /*1460*/  MOV R6, RZ ;  /* 0x000000ff00067202 */ /* 0x001fe20000000f00 */
[----:B--2---:R-:W-:Y:S02]  /*1470*/  IMAD.MOV R15, RZ, RZ, -R7 ;  /* 0x000000ffff0f7224 */ /* 0x004fe400078e0a07 */
[----:B-1----:R-:W-:Y:S02]  /*1480*/  IMAD.MOV.U32 R10, RZ, RZ, RZ ;  /* 0x000000ffff0a7224 */ /* 0x002fe400078e00ff */
[----:B------:R-:W-:Y:S02]  /*1490*/  IMAD R15, R15, R4, RZ ;  /* 0x000000040f0f7224 */ /* 0x000fe400078e02ff */
[----:B---3--:R-:W-:Y:S02]  /*14a0*/  IMAD.MOV R14, RZ, RZ, -R11 ;  /* 0x000000ffff0e7224 */ /* 0x008fe400078e0a0b */
[----:B------:R-:W-:-:S04]  /*14b0*/  IMAD.HI.U32 R6, R7, R15, R6 ;  /* 0x0000000f07067227 */ /* 0x000fc800078e0006 */
[----:B------:R-:W-:Y:S02]  /*14c0*/  IMAD R5, R14, R3, RZ ;  /* 0x000000030e057224 */ /* 0x000fe400078e02ff */
[----:B------:R-:W-:Y:S02]  /*14d0*/  IMAD.MOV.U32 R7, RZ, RZ, R16 ;  /* 0x000000ffff077224 */ /* 0x000fe400078e0010 */
[----:B------:R-:W-:-:S04]  /*14e0*/  IMAD.HI.U32 R5, R11, R5, R10 ;  /* 0x000000050b057227 */ /* 0x000fc800078e000a */
[----:B------:R-:W-:-:S04]  /*14f0*/  IMAD.HI.U32 R6, R6, R7, RZ ;  /* 0x0000000706067227 */ /* 0x000fc800078e00ff */
[----:B------:R-:W-:Y:S01]  /*1500*/  IMAD.MOV.U32 R10, RZ, RZ, R13 ;  /* 0x000000ffff0a7224 */ /* 0x000fe200078e000d */
[----:B------:R-:W-:-:S03]  /*1510*/  IADD3 R11, PT, PT, -R6, RZ, RZ ;  /* 0x000000ff060b7210 */ /* 0x000fc60007ffe1ff */
[----:B------:R-:W-:-:S04]  /*1520*/  IMAD.HI.U32 R5, R5, R10, RZ ;  /* 0x0000000a05057227 */ /* 0x000fc800078e00ff */
[----:B------:R-:W-:Y:S02]  /*1530*/  IMAD.MOV R6, RZ, RZ, -R5 ;  /* 0x000000ffff067224 */ /* 0x000fe400078e0a05 */
[----:B------:R-:W-:Y:S02]  /*1540*/  IMAD R5, R4, R11, R7 ;  /* 0x0000000b04057224 */ /* 0x000fe400078e0207 */
[----:B------:R-:W-:-:S03]  /*1550*/  IMAD R6, R3, R6, R10 ;  /* 0x0000000603067224 */ /* 0x000fc600078e020a */
[----:B------:R-:W-:Y:S02]  /*1560*/  ISETP.GT.U32.AND P1, PT, R4, R5, PT ;  /* 0x000000050400720c */ /* 0x000fe40003f24070 */
[----:B------:R-:W-:-:S11]  /*1570*/  ISETP.GT.U32.AND P0, PT, R3, R6, PT ;  /* 0x000000060300720c */ /* 0x000fd60003f04070 */
[----:B------:R-:W-:Y:S01]  /*1580*/  @!P1 IMAD.IADD R5, R5, 0x1, -R4 ;  /* 0x0000000105059824 */ /* 0x000fe200078e0a04 */
[----:B------:R-:W-:Y:S01]  /*1590*/  ISETP.GE.AND P1, PT, R9, RZ, PT ;  /* 0x000000ff0900720c */ /* 0x000fe20003f26270 */
[----:B------:R-:W-:Y:S01]  /*15a0*/  @!P0 IMAD.IADD R6, R6, 0x1, -R3 ;  /* 0x0000000106068824 */ /* 0x000fe200078e0a03 */
[----:B------:R-:W-:Y:S02]  /*15b0*/  ISETP.NE.AND P0, PT, R2, RZ, PT ;  /* 0x000000ff0200720c */ /* 0x000fe40003f05270 */
[----:B------:R-:W-:Y:S02]  /*15c0*/  ISETP.GT.U32.AND P4, PT, R4, R5, PT ;  /* 0x000000050400720c */ /* 0x000fe40003f84070 */
[----:B------:R-:W-:-:S11]  /*15d0*/  ISETP.GT.U32.AND P3, PT, R3, R6, PT ;  /* 0x000000060300720c */ /* 0x000fd60003f64070 */
[----:B------:R-:W-:Y:S02]  /*15e0*/  @!P4 IADD3 R5, PT, PT, R5, -R4, RZ ;  /* 0x800000040505c210 */ /* 0x000fe40007ffe0ff */
[----:B------:R-:W-:Y:S01]  /*15f0*/  ISETP.NE.AND P4, PT, R12, RZ, PT ;  /* 0x000000ff0c00720c */ /* 0x000fe20003f85270 */
[----:B------:R-:W-:Y:S02]  /*1600*/  @!P3 IMAD.IADD R6, R6, 0x1, -R3 ;  /* 0x000000010606b824 */ /* 0x000fe400078e0a03 */
[----:B------:R-:W-:Y:S01]  /*1610*/  IMAD.MOV.U32 R3, RZ, RZ, R5 ;  /* 0x000000ffff037224 */ /* 0x000fe200078e0005 */
[----:B------:R-:W0:Y:S01]  /*1620*/  MUFU.RCP64H R11, -0.027999997138977050781 ;  /* 0xbf9cac08000b7908 */ /* 0x000e220000001800 */
[----:B------:R-:W-:Y:S01]  /*1630*/  HFMA2 R10, -RZ, RZ, 0, 5.9604644775390625e-08 ;  /* 0x00000001ff0a7431 */ /* 0x000fe200000001ff */
[----:B------:R-:W-:Y:S01]  /*1640*/  @!P1 IADD3 R6, PT, PT, -R6, RZ, RZ ;  /* 0x000000ff06069210 */ /* 0x000fe20007ffe1ff */
[----:B------:R-:W-:Y:S01]  /*1650*/  @!P2 IMAD.MOV R3, RZ, RZ, -R3 ;  /* 0x000000ffff03a224 */ /* 0x000fe200078e0a03 */
[----:B------:R-:W-:Y:S01]  /*1660*/  @!P0 LOP3.LUT R3, RZ, R2, RZ, 0x33, !PT ;  /* 0x00000002ff038212 */ /* 0x000fe200078e33ff */
[----:B------:R-:W1:Y:S03]  /*1670*/  LDC.64 R4, c[0x0][0x380] ;  /* 0x0000e000ff047b82 */ /* 0x000e660000000a00 */
[----:B------:R-:W-:-:S02]  /*1680*/  SHF.R.S32.HI R7, RZ, 0x1f, R3 ;  /* 0x0000001fff077819 */ /* 0x000fc40000011403 */
[----:B------:R-:W-:-:S05]  /*1690*/  @!P4 LOP3.LUT R6, RZ, R12, RZ, 0x33, !PT ;  /* 0x0000000cff06c212 */ /* 0x000fca00078e33ff */
[-C--:B------:R-:W-:Y:S01]  /*16a0*/  IMAD R6, R6, R2.reuse, R3 ;  /* 0x0000000206067224 */ /* 0x080fe200078e0203 */
[----:B------:R-:W-:Y:S01]  /*16b0*/  LOP3.LUT R3, R7, R2, RZ, 0xc0, !PT ;  /* 0x0000000207037212 */ /* 0x000fe200078ec0ff */
[----:B------:R-:W-:-:S04]  /*16c0*/  IMAD.MOV.U32 R7, RZ, RZ, 0x3f9cac08 ;  /* 0x3f9cac08ff077424 */ /* 0x000fc800078e00ff */
[----:B------:R-:W-:Y:S02]  /*16d0*/  IMAD.IADD R3, R3, 0x1, R6 ;  /* 0x0000000103037824 */ /* 0x000fe400078e0206 */
[----:B------:R-:W-:-:S06]  /*16e0*/  IMAD.MOV.U32 R6, RZ, RZ, 0x40000000 ;  /* 0x40000000ff067424 */ /* 0x000fcc00078e00ff */
[----:B0-----:R-:W-:Y:S01]  /*16f0*/  DFMA R8, R10, R6, 1 ;  /* 0x3ff000000a08742b */ /* 0x001fe20000000006 */
[----:B------:R-:W-:Y:S01]  /*1700*/  FADD R2, R22, -0.2569999992847442627 ;  /* 0xbe83958116027421 */ /* 0x000fe20000000000 */
[----:B-1----:R-:W-:-:S06]  /*1710*/  IMAD.WIDE R4, R3, 0x4, R4 ;  /* 0x0000000403047825 */ /* 0x002fcc00078e0204 */
[----:B------:R-:W-:Y:S01]  /*1720*/  DFMA R12, R8, R8, R8 ;  /* 0x00000008080c722b */ /* 0x000fe20000000008 */
[----:B------:R0:W5:Y:S01]  /*1730*/  LDG.E R5, desc[UR6][R4.64] ;  /* 0x0000000604057981 */ /* 0x000162000c1e1900 */
[----:B------:R-:W1:Y:S01]  /*1740*/  F2F.F64.F32 R8, R2 ;  /* 0x0000000200087310 */ /* 0x000e620000201800 */
[----:B------:R-:W-:Y:S05]  /*1750*/  BSSY.RECONVERGENT B0, `(.L_x_14) ;  /* 0x0000014000007945 */ /* 0x000fea0003800200 */
[----:B------:R-:W-:-:S08]  /*1760*/  DFMA R12, R10, R12, R10 ;  /* 0x0000000c0a0c722b */ /* 0x000fd0000000000a */
[----:B------:R-:W-:Y:S02]  /*1770*/  DFMA R10, R12, R6, 1 ;  /* 0x3ff000000c0a742b */ /* 0x000fe40000000006 */
[----:B-1----:R-:W-:-:S06]  /*1780*/  DMUL R14, R8, 4 ;  /* 0x40100000080e7828 */ /* 0x002fcc0000000000 */
[----:B------:R-:W-:-:S04]  /*1790*/  DFMA R10, R12, R10, R12 ;  /* 0x0000000a0c0a722b */ /* 0x000fc8000000000c */
[----:B------:R-:W-:-:S04]  /*17a0*/  FSETP.GEU.AND P1, PT, |R15|, 6.5827683646048100446e-37, PT ;  /* 0x036000000f00780b */ /* 0x000fc80003f2e200 */
[----:B------:R-:W-:-:S08]  /*17b0*/  DMUL R8, R14, R10 ;  /* 0x0000000a0e087228 */ /* 0x000fd00000000000 */
[----:B------:R-:W-:-:S08]  /*17c0*/  DFMA R6, R8, R6, R14 ;  /* 0x000000060806722b */ /* 0x000fd0000000000e */
[----:B------:R-:W-:-:S10]  /*17d0*/  DFMA R6, R10, R6, R8 ;  /* 0x000000060a06722b */ /* 0x000fd40000000008 */
[----:B0-----:R-:W-:-:S05]  /*17e0*/  FFMA R4, RZ, -1.2239999771118164062, R7 ;  /* 0xbf9cac08ff047823 */ /* 0x001fca0000000007 */
[----:B------:R-:W-:-:S13]  /*17f0*/  FSETP.GT.AND P0, PT, |R4|, 1.469367938527859385e-39, PT ;  /* 0x001000000400780b */ /* 0x000fda0003f04200 */
[----:B------:R-:W-:Y:S05]  /*1800*/  @P0 BRA P1, `(.L_x_15) ;  /* 0x0000000000200947 */ /* 0x000fea0000800000 */
[----:B------:R-:W-:Y:S01]  /*1810*/  IMAD.MOV.U32 R12, RZ, RZ, R14 ;  /* 0x000000ffff0c7224 */ /* 0x000fe200078e000e */
[----:B------:R-:W-:Y:S01]  /*1820*/  MOV R11, 0xbf9cac08 ;  /* 0xbf9cac08000b7802 */ /* 0x000fe20000000f00 */
[----:B------:R-:W-:Y:S01]  /*1830*/  IMAD.MOV.U32 R13, RZ, RZ, R15 ;  /* 0x000000ffff0d7224 */ /* 0x000fe200078e000f */
[----:B------:R-:W-:Y:S01]  /*1840*/  MOV R4, 0x1870 ;  /* 0x0000187000047802 */ /* 0x000fe20000000f00 */
[----:B------:R-:W-:-:S07]  /*1850*/  IMAD.MOV.U32 R10, RZ, RZ, 0x40000000 ;  /* 0x40000000ff0a7424 */ /* 0x000fce00078e00ff */
[----:B-----5:R-:W-:Y:S05]  /*1860*/  CALL.REL.NOINC `($__internal_1_$__cuda_sm20_div_rn_f64_full) ;  /* 0x0000002400187944 */ /* 0x020fea0003c00000 */
[----:B------:R-:W-:Y:S02]  /*1870*/  IMAD.MOV.U32 R6, RZ, RZ, R16 ;  /* 0x000000ffff067224 */ /* 0x000fe400078e0010 */
[----:B------:R-:W-:-:S07]  /*1880*/  IMAD.MOV.U32 R7, RZ, RZ, R17 ;  /* 0x000000ffff077224 */ /* 0x000fce00078e0011 */
.L_x_15:
[----:B------:R-:W-:Y:S05]  /*1890*/  BSYNC.RECONVERGENT B0 ;  /* 0x0000000000007941 */ /* 0x000fea0003800200 */
.L_x_14:
[----:B------:R-:W-:Y:S01]  /*18a0*/  IMAD.MOV.U32 R8, RZ, RZ, 0x652b82fe ;  /* 0x652b82feff087424 */ /* 0x000fe200078e00ff */
[----:B------:R-:W-:Y:S01]  /*18b0*/  MOV R9, 0x3ff71547 ;  /* 0x3ff7154700097802 */ /* 0x000fe20000000f00 */
[----:B------:R-:W-:Y:S01]  /*18c0*/  UMOV UR4, 0xfefa39ef ;  /* 0xfefa39ef00047882 */ /* 0x000fe20000000000 */
[----:B------:R-:W-:Y:S01]  /*18d0*/  UMOV UR5, 0x3fe62e42 ;  /* 0x3fe62e4200057882 */ /* 0x000fe20000000000 */
[----:B------:R-:W-:Y:S01]  /*18e0*/  FSETP.GEU.AND P0, PT, |R7|, 4.1917929649353027344, PT ;  /* 0x4086232b0700780b */ /* 0x000fe20003f0e200 */
[----:B------:R-:W-:Y:S02]  /*18f0*/  BSSY.RECONVERGENT B0, `(.L_x_16) ;  /* 0x0000036000007945 */ /* 0x000fe40003800200 */
[----:B------:R-:W-:-:S08]  /*1900*/  DFMA R8, R6, R8, 6.75539944105574400000e+15 ;  /* 0x433800000608742b */ /* 0x000fd00000000008 */
[----:B------:R-:W-:-:S08]  /*1910*/  DADD R10, R8, -6.75539944105574400000e+15 ;  /* 0xc3380000080a7429 */ /* 0x000fd00000000000 */
[----:B------:R-:W-:Y:S01]  /*1920*/  DFMA R12, R10, -UR4, R6 ;  /* 0x800000040a0c7c2b */ /* 0x000fe20008000006 */
[----:B------:R-:W-:Y:S01]  /*1930*/  UMOV UR4, 0x3b39803f ;  /* 0x3b39803f00047882 */ /* 0x000fe20000000000 */
[----:B------:R-:W-:-:S06]  /*1940*/  UMOV UR5, 0x3c7abc9e ;  /* 0x3c7abc9e00057882 */ /* 0x000fcc0000000000 */
[----:B------:R-:W-:Y:S01]  /*1950*/  DFMA R10, R10, -UR4, R12 ;  /* 0x800000040a0a7c2b */ /* 0x000fe2000800000c */
[----:B------:R-:W-:Y:S01]  /*1960*/  UMOV UR4, 0x69ce2bdf ;  /* 0x69ce2bdf00047882 */ /* 0x000fe20000000000 */
[----:B------:R-:W-:Y:S01]  /*1970*/  IMAD.MOV.U32 R12, RZ, RZ, -0x35dec16 ;  /* 0xfca213eaff0c7424 */ /* 0x000fe200078e00ff */
[----:B------:R-:W-:Y:S01]  /*1980*/  UMOV UR5, 0x3e5ade15 ;  /* 0x3e5ade1500057882 */ /* 0x000fe20000000000 */
[----:B------:R-:W-:-:S06]  /*1990*/  IMAD.MOV.U32 R13, RZ, RZ, 0x3e928af3 ;  /* 0x3e928af3ff0d7424 */ /* 0x000fcc00078e00ff */
[----:B------:R-:W-:Y:S01]  /*19a0*/  DFMA R12, R10, UR4, R12 ;  /* 0x000000040a0c7c2b */ /* 0x000fe2000800000c */
[----:B------:R-:W-:Y:S01]  /*19b0*/  UMOV UR4, 0x62401315 ;  /* 0x6240131500047882 */ /* 0x000fe20000000000 */
[----:B------:R-:W-:-:S06]  /*19c0*/  UMOV UR5, 0x3ec71dee ;  /* 0x3ec71dee00057882 */ /* 0x000fcc0000000000 */
[----:B------:R-:W-:Y:S01]  /*19d0*/  DFMA R12, R10, R12, UR4 ;  /* 0x000000040a0c7e2b */ /* 0x000fe2000800000c */
        /* <DEDUP_REMOVED lines=20> */
[----:B------:R-:W-:-:S08]  /*1b20*/  DFMA R12, R10, R12, UR4 ;  /* 0x000000040a0c7e2b */ /* 0x000fd0000800000c */
[----:B------:R-:W-:-:S08]  /*1b30*/  DFMA R12, R10, R12, 1 ;  /* 0x3ff000000a0c742b */ /* 0x000fd0000000000c */
[----:B------:R-:W-:-:S10]  /*1b40*/  DFMA R12, R10, R12, 1 ;  /* 0x3ff000000a0c742b */ /* 0x000fd4000000000c */
[----:B------:R-:W-:Y:S01]  /*1b50*/  IMAD R11, R8, 0x100000, R13 ;  /* 0x00100000080b7824 */ /* 0x000fe200078e020d */
[----:B------:R-:W-:Y:S01]  /*1b60*/  MOV R10, R12 ;  /* 0x0000000c000a7202 */ /* 0x000fe20000000f00 */
[----:B------:R-:W-:Y:S06]  /*1b70*/  @!P0 BRA `(.L_x_17) ;  /* 0x0000000000348947 */ /* 0x000fec0003800000 */
[----:B------:R-:W-:Y:S01]  /*1b80*/  FSETP.GEU.AND P1, PT, |R7|, 4.2275390625, PT ;  /* 0x408748000700780b */ /* 0x000fe20003f2e200 */
[C---:B------:R-:W-:Y:S02]  /*1b90*/  DADD R10, R6.reuse, +INF ;  /* 0x7ff00000060a7429 */ /* 0x040fe40000000000 */
[----:B------:R-:W-:-:S08]  /*1ba0*/  DSETP.GEU.AND P0, PT, R6, RZ, PT ;  /* 0x000000ff0600722a */ /* 0x000fd00003f0e000 */
[----:B------:R-:W-:Y:S02]  /*1bb0*/  FSEL R10, R10, RZ, P0 ;  /* 0x000000ff0a0a7208 */ /* 0x000fe40000000000 */
[----:B------:R-:W-:Y:S01]  /*1bc0*/  @!P1 LEA.HI R2, R8, R8, RZ, 0x1 ;  /* 0x0000000808029211 */ /* 0x000fe200078f08ff */
[----:B------:R-:W-:Y:S01]  /*1bd0*/  @!P1 IMAD.MOV.U32 R6, RZ, RZ, R12 ;  /* 0x000000ffff069224 */ /* 0x000fe200078e000c */
[----:B------:R-:W-:Y:S02]  /*1be0*/  FSEL R11, R11, RZ, P0 ;  /* 0x000000ff0b0b7208 */ /* 0x000fe40000000000 */
[----:B------:R-:W-:-:S05]  /*1bf0*/  @!P1 SHF.R.S32.HI R7, RZ, 0x1, R2 ;  /* 0x00000001ff079819 */ /* 0x000fca0000011402 */
[----:B------:R-:W-:Y:S02]  /*1c00*/  @!P1 IMAD.IADD R8, R8, 0x1, -R7 ;  /* 0x0000000108089824 */ /* 0x000fe400078e0a07 */
[----:B------:R-:W-:-:S03]  /*1c10*/  @!P1 IMAD R7, R7, 0x100000, R13 ;  /* 0x0010000007079824 */ /* 0x000fc600078e020d */
[----:B------:R-:W-:Y:S02]  /*1c20*/  @!P1 LEA R9, R8, 0x3ff00000, 0x14 ;  /* 0x3ff0000008099811 */ /* 0x000fe400078ea0ff */
[----:B------:R-:W-:-:S06]  /*1c30*/  @!P1 MOV R8, RZ ;  /* 0x000000ff00089202 */ /* 0x000fcc0000000f00 */
[----:B------:R-:W-:-:S11]  /*1c40*/  @!P1 DMUL R10, R6, R8 ;  /* 0x00000008060a9228 */ /* 0x000fd60000000000 */
.L_x_17:
[----:B------:R-:W-:Y:S05]  /*1c50*/  BSYNC.RECONVERGENT B0 ;  /* 0x0000000000007941 */ /* 0x000fea0003800200 */
.L_x_16:
[----:B------:R-:W-:Y:S01]  /*1c60*/  DADD R12, R10, 1 ;  /* 0x3ff000000a0c7429 */ /* 0x000fe20000000000 */
[----:B------:R-:W-:Y:S05]  /*1c70*/  BSSY.RECONVERGENT B0, `(.L_x_18) ;  /* 0x0000012000007945 */ /* 0x000fea0003800200 */
[----:B------:R-:W0:Y:S04]  /*1c80*/  MUFU.RCP64H R7, R13 ;  /* 0x0000000d00077308 */ /* 0x000e280000001800 */
[----:B------:R-:W-:-:S05]  /*1c90*/  VIADD R6, R13, 0x300402 ;  /* 0x003004020d067836 */ /* 0x000fca0000000000 */
[----:B------:R-:W-:Y:S01]  /*1ca0*/  FSETP.GEU.AND P0, PT, |R6|, 5.8789094863358348022e-39, PT ;  /* 0x004004020600780b */ /* 0x000fe20003f0e200 */
[----:B0-----:R-:W-:-:S08]  /*1cb0*/  DFMA R8, -R12, R6, 1 ;  /* 0x3ff000000c08742b */ /* 0x001fd00000000106 */
[----:B------:R-:W-:-:S08]  /*1cc0*/  DFMA R8, R8, R8, R8 ;  /* 0x000000080808722b */ /* 0x000fd00000000008 */
[----:B------:R-:W-:-:S08]  /*1cd0*/  DFMA R8, R6, R8, R6 ;  /* 0x000000080608722b */ /* 0x000fd00000000006 */
[----:B------:R-:W-:-:S08]  /*1ce0*/  DFMA R10, -R12, R8, 1 ;  /* 0x3ff000000c0a742b */ /* 0x000fd00000000108 */
[----:B------:R-:W-:Y:S01]  /*1cf0*/  DFMA R6, R8, R10, R8 ;  /* 0x0000000a0806722b */ /* 0x000fe20000000008 */
[----:B------:R-:W-:Y:S10]  /*1d00*/  @P0 BRA `(.L_x_19) ;  /* 0x0000000000200947 */ /* 0x000ff40003800000 */
[----:B------:R-:W-:Y:S01]  /*1d10*/  LOP3.LUT R2, R13, 0x7fffffff, RZ, 0xc0, !PT ;  /* 0x7fffffff0d027812 */ /* 0x000fe200078ec0ff */
[----:B------:R-:W-:Y:S02]  /*1d20*/  IMAD.MOV.U32 R14, RZ, RZ, R12 ;  /* 0x000000ffff0e7224 */ /* 0x000fe400078e000c */
[----:B------:R-:W-:Y:S01]  /*1d30*/  IMAD.MOV.U32 R15, RZ, RZ, R13 ;  /* 0x000000ffff0f7224 */ /* 0x000fe200078e000d */
[----:B------:R-:W-:Y:S02]  /*1d40*/  IADD3 R12, PT, PT, R2, -0x100000, RZ ;  /* 0xfff00000020c7810 */ /* 0x000fe40007ffe0ff */
[----:B------:R-:W-:-:S07]  /*1d50*/  MOV R2, 0x1d70 ;  /* 0x00001d7000027802 */ /* 0x000fce0000000f00 */
[----:B-----5:R-:W-:Y:S05]  /*1d60*/  CALL.REL.NOINC `($__internal_0_$__cuda_sm20_dblrcp_rn_slowpath_v3) ;  /* 0x0000001c00307944 */ /* 0x020fea0003c00000 */
[----:B------:R-:W-:Y:S02]  /*1d70*/  IMAD.MOV.U32 R6, RZ, RZ, R10 ;  /* 0x000000ffff067224 */ /* 0x000fe400078e000a */
[----:B------:R-:W-:-:S07]  /*1d80*/  IMAD.MOV.U32 R7, RZ, RZ, R11 ;  /* 0x000000ffff077224 */ /* 0x000fce00078e000b */
.L_x_19:
[----:B------:R-:W-:Y:S05]  /*1d90*/  BSYNC.RECONVERGENT B0 ;  /* 0x0000000000007941 */ /* 0x000fea0003800200 */
.L_x_18:
[----:B------:R-:W0:Y:S01]  /*1da0*/  MUFU.RCP64H R13, -0.027999997138977050781 ;  /* 0xbf9cac08000d7908 */ /* 0x000e220000001800 */
[----:B------:R-:W-:Y:S01]  /*1db0*/  IMAD.MOV.U32 R8, RZ, RZ, 0x40000000 ;  /* 0x40000000ff087424 */ /* 0x000fe200078e00ff */
[----:B------:R-:W-:Y:S01]  /*1dc0*/  MOV R9, 0x3f9cac08 ;  /* 0x3f9cac0800097802 */ /* 0x000fe20000000f00 */
[----:B------:R-:W-:Y:S02]  /*1dd0*/  IMAD.MOV.U32 R12, RZ, RZ, 0x1 ;  /* 0x00000001ff0c7424 */ /* 0x000fe400078e00ff */
[----:B------:R-:W-:Y:S01]  /*1de0*/  FADD R2, R22, -0.33599999547004699707 ;  /* 0xbeac083116027421 */ /* 0x000fe20000000000 */
[----:B------:R-:W-:Y:S02]  /*1df0*/  BSSY.RECONVERGENT B0, `(.L_x_20) ;  /* 0x0000018000007945 */ /* 0x000fe40003800200 */
[----:B------:R-:W-:Y:S01]  /*1e00*/  F2F.F32.F64 R6, R6 ;  /* 0x0000000600067310 */ /* 0x000fe20000301000 */
[----:B0-----:R-:W-:-:S08]  /*1e10*/  DFMA R10, R12, R8, 1 ;  /* 0x3ff000000c0a742b */ /* 0x001fd00000000008 */
[----:B------:R-:W-:Y:S02]  /*1e20*/  DFMA R14, R10, R10, R10 ;  /* 0x0000000a0a0e722b */ /* 0x000fe4000000000a */
[----:B------:R-:W0:Y:S06]  /*1e30*/  F2F.F64.F32 R10, R2 ;  /* 0x00000002000a7310 */ /* 0x000e2c0000201800 */
[----:B------:R-:W-:-:S08]  /*1e40*/  DFMA R14, R12, R14, R12 ;  /* 0x0000000e0c0e722b */ /* 0x000fd0000000000c */
[----:B------:R-:W-:Y:S02]  /*1e50*/  DFMA R12, R14, R8, 1 ;  /* 0x3ff000000e0c742b */ /* 0x000fe40000000008 */
[----:B0-----:R-:W-:-:S06]  /*1e60*/  DMUL R10, R10, 4 ;  /* 0x401000000a0a7828 */ /* 0x001fcc0000000000 */
[----:B------:R-:W-:-:S04]  /*1e70*/  DFMA R14, R14, R12, R14 ;  /* 0x0000000c0e0e722b */ /* 0x000fc8000000000e */
[----:B------:R-:W-:-:S04]  /*1e80*/  FSETP.GEU.AND P1, PT, |R11|, 6.5827683646048100446e-37, PT ;  /* 0x036000000b00780b */ /* 0x000fc80003f2e200 */
[----:B------:R-:W-:-:S08]  /*1e90*/  DMUL R12, R14, R10 ;  /* 0x0000000a0e0c7228 */ /* 0x000fd00000000000 */
[----:B------:R-:W-:-:S08]  /*1ea0*/  DFMA R8, R12, R8, R10 ;  /* 0x000000080c08722b */ /* 0x000fd0000000000a */
[----:B------:R-:W-:-:S10]  /*1eb0*/  DFMA R8, R14, R8, R12 ;  /* 0x000000080e08722b */ /* 0x000fd4000000000c */
[----:B------:R-:W-:-:S05]  /*1ec0*/  FFMA R4, RZ, -1.2239999771118164062, R9 ;  /* 0xbf9cac08ff047823 */ /* 0x000fca0000000009 */
[----:B------:R-:W-:-:S13]  /*1ed0*/  FSETP.GT.AND P0, PT, |R4|, 1.469367938527859385e-39, PT ;  /* 0x001000000400780b */ /* 0x000fda0003f04200 */
[----:B------:R-:W-:Y:S05]  /*1ee0*/  @P0 BRA P1, `(.L_x_21) ;  /* 0x0000000000200947 */ /* 0x000fea0000800000 */
[----:B------:R-:W-:Y:S01]  /*1ef0*/  IMAD.MOV.U32 R12, RZ, RZ, R10 ;  /* 0x000000ffff0c7224 */ /* 0x000fe200078e000a */
[----:B------:R-:W-:Y:S01]  /*1f00*/  MOV R10, 0x40000000 ;  /* 0x40000000000a7802 */ /* 0x000fe20000000f00 */
[----:B------:R-:W-:Y:S01]  /*1f10*/  IMAD.MOV.U32 R13, RZ, RZ, R11 ;  /* 0x000000ffff0d7224 */ /* 0x000fe200078e000b */
[----:B------:R-:W-:Y:S01]  /*1f20*/  MOV R4, 0x1f50 ;  /* 0x00001f5000047802 */ /* 0x000fe20000000f00 */
[----:B------:R-:W-:-:S07]  /*1f30*/  IMAD.MOV.U32 R11, RZ, RZ, -0x406353f8 ;  /* 0xbf9cac08ff0b7424 */ /* 0x000fce00078e00ff */
[----:B-----5:R-:W-:Y:S05]  /*1f40*/  CALL.REL.NOINC `($__internal_1_$__cuda_sm20_div_rn_f64_full) ;  /* 0x0000001c00607944 */ /* 0x020fea0003c00000 */
[----:B------:R-:W-:Y:S02]  /*1f50*/  IMAD.MOV.U32 R8, RZ, RZ, R16 ;  /* 0x000000ffff087224 */ /* 0x000fe400078e0010 */
[----:B------:R-:W-:-:S07]  /*1f60*/  IMAD.MOV.U32 R9, RZ, RZ, R17 ;  /* 0x000000ffff097224 */ /* 0x000fce00078e0011 */
.L_x_21:
[----:B------:R-:W-:Y:S05]  /*1f70*/  BSYNC.RECONVERGENT B0 ;  /* 0x0000000000007941 */ /* 0x000fea0003800200 */
.L_x_20:
[----:B------:R-:W-:Y:S01]  /*1f80*/  MOV R10, 0x652b82fe ;  /* 0x652b82fe000a7802 */ /* 0x000fe20000000f00 */
[----:B------:R-:W-:Y:S01]  /*1f90*/  IMAD.MOV.U32 R11, RZ, RZ, 0x3ff71547 ;  /* 0x3ff71547ff0b7424 */ /* 0x000fe200078e00ff */
        /* <DEDUP_REMOVED lines=41> */
[----:B------:R-:W-:Y:S01]  /*2230*/  LEA R13, R10, R15, 0x14 ;  /* 0x0000000f0a0d7211 */ /* 0x000fe200078ea0ff */
[----:B------:R-:W-:Y:S01]  /*2240*/  IMAD.MOV.U32 R12, RZ, RZ, R14 ;  /* 0x000000ffff0c7224 */ /* 0x000fe200078e000e */
[----:B------:R-:W-:Y:S06]  /*2250*/  @!P0 BRA `(.L_x_23) ;  /* 0x0000000000348947 */ /* 0x000fec0003800000 */
[----:B------:R-:W-:Y:S01]  /*2260*/  FSETP.GEU.AND P1, PT, |R9|, 4.2275390625, PT ;  /* 0x408748000900780b */ /* 0x000fe20003f2e200 */
[C---:B------:R-:W-:Y:S02]  /*2270*/  DADD R12, R8.reuse, +INF ;  /* 0x7ff00000080c7429 */ /* 0x040fe40000000000 */
[----:B------:R-:W-:-:S08]  /*2280*/  DSETP.GEU.AND P0, PT, R8, RZ, PT ;  /* 0x000000ff0800722a */ /* 0x000fd00003f0e000 */
[----:B------:R-:W-:Y:S02]  /*2290*/  FSEL R12, R12, RZ, P0 ;  /* 0x000000ff0c0c7208 */ /* 0x000fe40000000000 */
[----:B------:R-:W-:Y:S02]  /*22a0*/  @!P1 LEA.HI R2, R10, R10, RZ, 0x1 ;  /* 0x0000000a0a029211 */ /* 0x000fe400078f08ff */
[----:B------:R-:W-:Y:S02]  /*22b0*/  @!P1 MOV R8, R14 ;  /* 0x0000000e00089202 */ /* 0x000fe40000000f00 */
[----:B------:R-:W-:Y:S02]  /*22c0*/  @!P1 SHF.R.S32.HI R9, RZ, 0x1, R2 ;  /* 0x00000001ff099819 */ /* 0x000fe40000011402 */
[----:B------:R-:W-:-:S03]  /*22d0*/  FSEL R13, R13, RZ, P0 ;  /* 0x000000ff0d0d7208 */ /* 0x000fc60000000000 */
[----:B------:R-:W-:Y:S02]  /*22e0*/  @!P1 IMAD.IADD R10, R10, 0x1, -R9 ;  /* 0x000000010a0a9824 */ /* 0x000fe400078e0a09 */
[----:B------:R-:W-:-:S03]  /*22f0*/  @!P1 IMAD R9, R9, 0x100000, R15 ;  /* 0x0010000009099824 */ /* 0x000fc600078e020f */
[----:B------:R-:W-:Y:S01]  /*2300*/  @!P1 LEA R11, R10, 0x3ff00000, 0x14 ;  /* 0x3ff000000a0b9811 */ /* 0x000fe200078ea0ff */
[----:B------:R-:W-:-:S06]  /*2310*/  @!P1 IMAD.MOV.U32 R10, RZ, RZ, RZ ;  /* 0x000000ffff0a9224 */ /* 0x000fcc00078e00ff */
[----:B------:R-:W-:-:S11]  /*2320*/  @!P1 DMUL R12, R8, R10 ;  /* 0x0000000a080c9228 */ /* 0x000fd60000000000 */
.L_x_23:
[----:B------:R-:W-:Y:S05]  /*2330*/  BSYNC.RECONVERGENT B0 ;  /* 0x0000000000007941 */ /* 0x000fea0003800200 */
.L_x_22:
        /* <DEDUP_REMOVED lines=11> */
[----:B------:R-:W-:-:S05]  /*23f0*/  LOP3.LUT R2, R15, 0x7fffffff, RZ, 0xc0, !PT ;  /* 0x7fffffff0f027812 */ /* 0x000fca00078ec0ff */
[----:B------:R-:W-:Y:S01]  /*2400*/  VIADD R12, R2, 0xfff00000 ;  /* 0xfff00000020c7836 */ /* 0x000fe20000000000 */
[----:B------:R-:W-:-:S07]  /*2410*/  MOV R2, 0x2430 ;  /* 0x0000243000027802 */ /* 0x000fce0000000f00 */
[----:B-----5:R-:W-:Y:S05]  /*2420*/  CALL.REL.NOINC `($__internal_0_$__cuda_sm20_dblrcp_rn_slowpath_v3) ;  /* 0x0000001400807944 */ /* 0x020fea0003c00000 */
.L_x_25:
[----:B------:R-:W-:Y:S05]  /*2430*/  BSYNC.RECONVERGENT B0 ;  /* 0x0000000000007941 */ /* 0x000fea0003800200 */
.L_x_24:
[----:B------:R-:W0:Y:S01]  /*2440*/  MUFU.RCP64H R15, -0.027999997138977050781 ;  /* 0xbf9cac08000f7908 */ /* 0x000e220000001800 */
[----:B------:R-:W-:Y:S01]  /*2450*/  MOV R8, 0x40000000 ;  /* 0x4000000000087802 */ /* 0x000fe20000000f00 */
[----:B------:R-:W-:Y:S02]  /*2460*/  IMAD.MOV.U32 R9, RZ, RZ, 0x3f9cac08 ;  /* 0x3f9cac08ff097424 */ /* 0x000fe400078e00ff */
[----:B------:R-:W-:Y:S01]  /*2470*/  FADD R2, R22, -0.36500000953674316406 ;  /* 0xbebae14816027421 */ /* 0x000fe20000000000 */
[----:B------:R-:W-:Y:S01]  /*2480*/  IMAD.MOV.U32 R14, RZ, RZ, 0x1 ;  /* 0x00000001ff0e7424 */ /* 0x000fe200078e00ff */
[----:B------:R-:W-:Y:S02]  /*2490*/  BSSY.RECONVERGENT B0, `(.L_x_26) ;  /* 0x0000018000007945 */ /* 0x000fe40003800200 */
[----:B------:R-:W1:Y:S03]  /*24a0*/  F2F.F32.F64 R10, R10 ;  /* 0x0000000a000a7310 */ /* 0x000e660000301000 */
[----:B0-----:R-:W-:Y:S01]  /*24b0*/  DFMA R12, R14, R8, 1 ;  /* 0x3ff000000e0c742b */ /* 0x001fe20000000008 */
[----:B-1----:R-:W-:-:S07]  /*24c0*/  FADD R7, -R10, 1 ;  /* 0x3f8000000a077421 */ /* 0x002fce0000000100 */
[----:B------:R-:W-:Y:S02]  /*24d0*/  DFMA R16, R12, R12, R12 ;  /* 0x0000000c0c10722b */ /* 0x000fe4000000000c */
[----:B------:R-:W0:Y:S01]  /*24e0*/  F2F.F64.F32 R12, R2 ;  /* 0x00000002000c7310 */ /* 0x000e220000201800 */
[----:B------:R-:W-:-:S05]  /*24f0*/  FMUL R6, R6, R7 ;  /* 0x0000000706067220 */ /* 0x000fca0000400000 */
        /* <DEDUP_REMOVED lines=11> */
[----:B------:R-:W-:Y:S01]  /*25b0*/  IMAD.MOV.U32 R10, RZ, RZ, 0x40000000 ;  /* 0x40000000ff0a7424 */ /* 0x000fe200078e00ff */
[----:B------:R-:W-:Y:S02]  /*25c0*/  MOV R11, 0xbf9cac08 ;  /* 0xbf9cac08000b7802 */ /* 0x000fe40000000f00 */
[----:B------:R-:W-:-:S07]  /*25d0*/  MOV R4, 0x25f0 ;  /* 0x000025f000047802 */ /* 0x000fce0000000f00 */
[----:B-----5:R-:W-:Y:S05]  /*25e0*/  CALL.REL.NOINC `($__internal_1_$__cuda_sm20_div_rn_f64_full) ;  /* 0x0000001400b87944 */ /* 0x020fea0003c00000 */
[----:B------:R-:W-:Y:S02]  /*25f0*/  IMAD.MOV.U32 R8, RZ, RZ, R16 ;  /* 0x000000ffff087224 */ /* 0x000fe400078e0010 */
[----:B------:R-:W-:-:S07]  /*2600*/  IMAD.MOV.U32 R9, RZ, RZ, R17 ;  /* 0x000000ffff097224 */ /* 0x000fce00078e0011 */
.L_x_27:
[----:B------:R-:W-:Y:S05]  /*2610*/  BSYNC.RECONVERGENT B0 ;  /* 0x0000000000007941 */ /* 0x000fea0003800200 */
.L_x_26:
        /* <DEDUP_REMOVED lines=59> */
.L_x_29:
[----:B------:R-:W-:Y:S05]  /*29d0*/  BSYNC.RECONVERGENT B0 ;  /* 0x0000000000007941 */ /* 0x000fea0003800200 */
.L_x_28:
        /* <DEDUP_REMOVED lines=15> */
.L_x_31:
[----:B------:R-:W-:Y:S05]  /*2ad0*/  BSYNC.RECONVERGENT B0 ;  /* 0x0000000000007941 */ /* 0x000fea0003800200 */
.L_x_30:
[----:B------:R-:W0:Y:S01]  /*2ae0*/  MUFU.RCP64H R15, -0.027999997138977050781 ;  /* 0xbf9cac08000f7908 */ /* 0x000e220000001800 */
[----:B------:R-:W-:Y:S01]  /*2af0*/  IMAD.MOV.U32 R8, RZ, RZ, 0x40000000 ;  /* 0x40000000ff087424 */ /* 0x000fe200078e00ff */
[----:B------:R-:W-:Y:S01]  /*2b00*/  MOV R9, 0x3f9cac08 ;  /* 0x3f9cac0800097802 */ /* 0x000fe20000000f00 */
[----:B------:R-:W-:Y:S02]  /*2b10*/  IMAD.MOV.U32 R14, RZ, RZ, 0x1 ;  /* 0x00000001ff0e7424 */ /* 0x000fe400078e00ff */
[----:B------:R-:W-:Y:S01]  /*2b20*/  FADD R2, R22, -0.54900002479553222656 ;  /* 0xbf0c8b4416027421 */ /* 0x000fe20000000000 */
        /* <DEDUP_REMOVED lines=17> */
[----:B------:R-:W-:Y:S01]  /*2c40*/  MOV R4, 0x2c70 ;  /* 0x00002c7000047802 */ /* 0x000fe20000000f00 */
[----:B------:R-:W-:-:S07]  /*2c50*/  IMAD.MOV.U32 R11, RZ, RZ, -0x406353f8 ;  /* 0xbf9cac08ff0b7424 */ /* 0x000fce00078e00ff */
[----:B-----5:R-:W-:Y:S05]  /*2c60*/  CALL.REL.NOINC `($__internal_1_$__cuda_sm20_div_rn_f64_full) ;  /* 0x0000001000187944 */ /* 0x020fea0003c00000 */
[----:B------:R-:W-:Y:S01]  /*2c70*/  MOV R8, R16 ;  /* 0x0000001000087202 */ /* 0x000fe20000000f00 */
[----:B------:R-:W-:-:S07]  /*2c80*/  IMAD.MOV.U32 R9, RZ, RZ, R17 ;  /* 0x000000ffff097224 */ /* 0x000fce00078e0011 */
.L_x_33:
[----:B------:R-:W-:Y:S05]  /*2c90*/  BSYNC.RECONVERGENT B0 ;  /* 0x0000000000007941 */ /* 0x000fea0003800200 */
.L_x_32:
[----:B------:R-:W-:Y:S01]  /*2ca0*/  IMAD.MOV.U32 R10, RZ, RZ, 0x652b82fe ;  /* 0x652b82feff0a7424 */ /* 0x000fe200078e00ff */
[----:B------:R-:W-:Y:S01]  /*2cb0*/  UMOV UR4, 0xfefa39ef ;  /* 0xfefa39ef00047882 */ /* 0x000fe20000000000 */
[----:B------:R-:W-:Y:S01]  /*2cc0*/  IMAD.MOV.U32 R11, RZ, RZ, 0x3ff71547 ;  /* 0x3ff71547ff0b7424 */ /* 0x000fe200078e00ff */
[----:B------:R-:W-:Y:S01]  /*2cd0*/  UMOV UR5, 0x3fe62e42 ;  /* 0x3fe62e4200057882 */ /* 0x000fe20000000000 */
[----:B------:R-:W-:Y:S01]  /*2ce0*/  FSETP.GEU.AND P0, PT, |R9|, 4.1917929649353027344, PT ;  /* 0x4086232b0900780b */ /* 0x000fe20003f0e200 */
[----:B------:R-:W-:Y:S03]  /*2cf0*/  BSSY.RECONVERGENT B0, `(.L_x_34) ;  /* 0x0000036000007945 */ /* 0x000fe60003800200 */
[----:B------:R-:W-:-:S08]  /*2d00*/  DFMA R10, R8, R10, 6.75539944105574400000e+15 ;  /* 0x43380000080a742b */ /* 0x000fd0000000000a */
[----:B------:R-:W-:-:S08]  /*2d10*/  DADD R12, R10, -6.75539944105574400000e+15 ;  /* 0xc33800000a0c7429 */ /* 0x000fd00000000000 */
[----:B------:R-:W-:Y:S01]  /*2d20*/  DFMA R14, R12, -UR4, R8 ;  /* 0x800000040c0e7c2b */ /* 0x000fe20008000008 */
[----:B------:R-:W-:Y:S01]  /*2d30*/  UMOV UR4, 0x3b39803f ;  /* 0x3b39803f00047882 */ /* 0x000fe20000000000 */
[----:B------:R-:W-:-:S06]  /*2d40*/  UMOV UR5, 0x3c7abc9e ;  /* 0x3c7abc9e00057882 */ /* 0x000fcc0000000000 */
[----:B------:R-:W-:Y:S01]  /*2d50*/  DFMA R12, R12, -UR4, R14 ;  /* 0x800000040c0c7c2b */ /* 0x000fe2000800000e */
[----:B------:R-:W-:Y:S01]  /*2d60*/  UMOV UR4, 0x69ce2bdf ;  /* 0x69ce2bdf00047882 */ /* 0x000fe20000000000 */
[----:B------:R-:W-:Y:S01]  /*2d70*/  MOV R14, 0xfca213ea ;  /* 0xfca213ea000e7802 */ /* 0x000fe20000000f00 */
[----:B------:R-:W-:Y:S01]  /*2d80*/  IMAD.MOV.U32 R15, RZ, RZ, 0x3e928af3 ;  /* 0x3e928af3ff0f7424 */ /* 0x000fe200078e00ff */
[----:B------:R-:W-:-:S05]  /*2d90*/  UMOV UR5, 0x3e5ade15 ;  /* 0x3e5ade1500057882 */ /* 0x000fca0000000000 */
        /* <DEDUP_REMOVED lines=27> */
[----:B------:R-:W-:Y:S02]  /*2f50*/  IMAD R13, R10, 0x100000, R15 ;  /* 0x001000000a0d7824 */ /* 0x000fe400078e020f */
[----:B------:R-:W-:Y:S01]  /*2f60*/  IMAD.MOV.U32 R12, RZ, RZ, R14 ;  /* 0x000000ffff0c7224 */ /* 0x000fe200078e000e */
        /* <DEDUP_REMOVED lines=8> */
[----:B------:R-:W-:-:S04]  /*2ff0*/  @!P1 SHF.R.S32.HI R9, RZ, 0x1, R2 ;  /* 0x00000001ff099819 */ /* 0x000fc80000011402 */
[----:B------:R-:W-:Y:S01]  /*3000*/  @!P1 IADD3 R10, PT, PT, R10, -R9, RZ ;  /* 0x800000090a0a9210 */ /* 0x000fe20007ffe0ff */
[----:B------:R-:W-:-:S03]  /*3010*/  @!P1 IMAD R9, R9, 0x100000, R15 ;  /* 0x0010000009099824 */ /* 0x000fc600078e020f */
[----:B------:R-:W-:Y:S01]  /*3020*/  @!P1 LEA R11, R10, 0x3ff00000, 0x14 ;  /* 0x3ff000000a0b9811 */ /* 0x000fe200078ea0ff */
[----:B------:R-:W-:-:S06]  /*3030*/  @!P1 IMAD.MOV.U32 R10, RZ, RZ, RZ ;  /* 0x000000ffff0a9224 */ /* 0x000fcc00078e00ff */
[----:B------:R-:W-:-:S11]  /*3040*/  @!P1 DMUL R12, R8, R10 ;  /* 0x0000000a080c9228 */ /* 0x000fd60000000000 */
.L_x_35:
[----:B------:R-:W-:Y:S05]  /*3050*/  BSYNC.RECONVERGENT B0 ;  /* 0x0000000000007941 */ /* 0x000fea0003800200 */
.L_x_34:
[----:B------:R-:W-:Y:S01]  /*3060*/  DADD R14, R12, 1 ;  /* 0x3ff000000c0e7429 */ /* 0x000fe20000000000 */
[----:B------:R-:W-:Y:S05]  /*3070*/  BSSY.RECONVERGENT B0, `(.L_x_36) ;  /* 0x000000e000007945 */ /* 0x000fea0003800200 */
[----:B------:R-:W0:Y:S04]  /*3080*/  MUFU.RCP64H R9, R15 ;  /* 0x0000000f00097308 */ /* 0x000e280000001800 */
[----:B------:R-:W-:-:S04]  /*3090*/  IADD3 R8, PT, PT, R15, 0x300402, RZ ;  /* 0x003004020f087810 */ /* 0x000fc80007ffe0ff */
[----:B------:R-:W-:Y:S02]  /*30a0*/  FSETP.GEU.AND P0, PT, |R8|, 5.8789094863358348022e-39, PT ;  /* 0x004004020800780b */ /* 0x000fe40003f0e200 */
        /* <DEDUP_REMOVED lines=10> */
.L_x_37:
[----:B------:R-:W-:Y:S05]  /*3150*/  BSYNC.RECONVERGENT B0 ;  /* 0x0000000000007941 */ /* 0x000fea0003800200 */
.L_x_36:
[----:B------:R-:W-:Y:S01]  /*3160*/  IMAD.MOV.U32 R9, RZ, RZ, 0x3d10ddca ;  /* 0x3d10ddcaff097424 */ /* 0x000fe200078e00ff */
[----:B------:R-:W0:Y:S01]  /*3170*/  F2F.F32.F64 R10, R10 ;  /* 0x0000000a000a7310 */ /* 0x000e220000301000 */
[----:B------:R-:W-:Y:S01]  /*3180*/  IMAD.MOV.U32 R2, RZ, RZ, 0x41e231d6 ;  /* 0x41e231d6ff027424 */ /* 0x000fe200078e00ff */
[----:B------:R-:W-:Y:S03]  /*3190*/  BSSY.RECONVERGENT B0, `(.L_x_38) ;  /* 0x000000e000007945 */ /* 0x000fe60003800200 */
[----:B------:R-:W-:-:S03]  /*31a0*/  FFMA R2, R9, -R2, 1 ;  /* 0x3f80000009027423 */ /* 0x000fc60000000802 */
[----:B------:R-:W1:Y:S01]  /*31b0*/  FCHK P0, R0, 28.274333953857421875 ;  /* 0x41e231d600007902 */ /* 0x000e620000000000 */
[----:B------:R-:W-:-:S04]  /*31c0*/  FFMA R9, R2, R9, 0.035367764532566070557 ;  /* 0x3d10ddca02097423 */ /* 0x000fc80000000009 */
[----:B------:R-:W-:Y:S01]  /*31d0*/  FFMA R2, R0, R9, RZ ;  /* 0x0000000900027223 */ /* 0x000fe200000000ff */
[----:B0-----:R-:W-:-:S03]  /*31e0*/  FADD R7, -R10, 1 ;  /* 0x3f8000000a077421 */ /* 0x001fc60000000100 */
[----:B------:R-:W-:Y:S01]  /*31f0*/  FFMA R4, R2, -28.274333953857421875, R0 ;  /* 0xc1e231d602047823 */ /* 0x000fe20000000000 */
[----:B------:R-:W-:-:S03]  /*3200*/  FMUL R22, R22, R7 ;  /* 0x0000000716167220 */ /* 0x000fc60000400000 */
[----:B------:R-:W-:Y:S01]  /*3210*/  FFMA R2, R9, R4, R2 ;  /* 0x0000000409027223 */ /* 0x000fe20000000002 */
[----:B-1----:R-:W-:Y:S06]  /*3220*/  @!P0 BRA `(.L_x_39) ;  /* 0x0000000000108947 */ /* 0x002fec0003800000 */
[----:B------:R-:W-:Y:S01]  /*3230*/  MOV R2, R0 ;  /* 0x0000000000027202 */ /* 0x000fe20000000f00 */
[----:B------:R-:W-:Y:S01]  /*3240*/  IMAD.MOV.U32 R7, RZ, RZ, 0x41e231d6 ;  /* 0x41e231d6ff077424 */ /* 0x000fe200078e00ff */
[----:B------:R-:W-:-:S07]  /*3250*/  MOV R4, 0x3270 ;  /* 0x0000327000047802 */ /* 0x000fce0000000f00 */
[----:B-----5:R-:W-:Y:S05]  /*3260*/  CALL.REL.NOINC `($__internal_3_$__cuda_sm3x_div_rn_noftz_f32_slowpath) ;  /* 0x0000001000607944 */ /* 0x020fea0003c00000 */
.L_x_39:
[----:B------:R-:W-:Y:S05]  /*3270*/  BSYNC.RECONVERGENT B0 ;  /* 0x0000000000007941 */ /* 0x000fea0003800200 */
.L_x_38:
[----:B------:R-:W0:Y:S01]  /*3280*/  MUFU.RCP64H R13, -0.14699995517730712891 ;  /* 0xbfc2d0e5000d7908 */ /* 0x000e220000001800 */
[----:B------:R-:W-:Y:S02]  /*3290*/  HFMA2 R12, -RZ, RZ, 0, 5.9604644775390625e-08 ;  /* 0x00000001ff0c7431 */ /* 0x000fe400000001ff */
[----:B------:R-:W-:Y:S02]  /*32a0*/  IMAD.MOV.U32 R8, RZ, RZ, 0x60000000 ;  /* 0x60000000ff087424 */ /* 0x000fe400078e00ff */
[----:B------:R-:W-:Y:S01]  /*32b0*/  FADD R2, R2, -0.5 ;  /* 0xbf00000002027421 */ /* 0x000fe20000000000 */
[----:B------:R-:W-:Y:S01]  /*32c0*/  IMAD.MOV.U32 R9, RZ, RZ, 0x3fc2d0e5 ;  /* 0x3fc2d0e5ff097424 */ /* 0x000fe200078e00ff */
[----:B------:R-:W-:Y:S05]  /*32d0*/  BSSY.RECONVERGENT B0, `(.L_x_40) ;  /* 0x0000017000007945 */ /* 0x000fea0003800200 */
        /* <DEDUP_REMOVED lines=11> */
[----:B------:R-:W-:-:S05]  /*3390*/  FFMA R0, RZ, -1.5219999551773071289, R9 ;  /* 0xbfc2d0e5ff007823 */ /* 0x000fca0000000009 */
        /* <DEDUP_REMOVED lines=10> */
.L_x_41:
[----:B------:R-:W-:Y:S05]  /*3440*/  BSYNC.RECONVERGENT B0 ;  /* 0x0000000000007941 */ /* 0x000fea0003800200 */
.L_x_40:
        /* <DEDUP_REMOVED lines=14> */
[----:B------:R-:W-:Y:S01]  /*3530*/  MOV R15, 0x3e928af3 ;  /* 0x3e928af3000f7802 */ /* 0x000fe20000000f00 */
        /* <DEDUP_REMOVED lines=41> */
[----:B------:R-:W-:Y:S02]  /*37d0*/  @!P1 LEA R11, R10, 0x3ff00000, 0x14 ;  /* 0x3ff000000a0b9811 */ /* 0x000fe400078ea0ff */
[----:B------:R-:W-:-:S06]  /*37e0*/  @!P1 MOV R10, RZ ;  /* 0x000000ff000a9202 */ /* 0x000fcc0000000f00 */
[----:B------:R-:W-:-:S11]  /*37f0*/  @!P1 DMUL R12, R8, R10 ;  /* 0x0000000a080c9228 */ /* 0x000fd60000000000 */
.L_x_43:
[----:B------:R-:W-:Y:S05]  /*3800*/  BSYNC.RECONVERGENT B0 ;  /* 0x0000000000007941 */ /* 0x000fea0003800200 */
.L_x_42:
[----:B------:R-:W-:Y:S01]  /*3810*/  DADD R14, R12, 1 ;  /* 0x3ff000000c0e7429 */ /* 0x000fe20000000000 */
[----:B------:R-:W0:Y:S01]  /*3820*/  F2F.F64.F32 R6, R6 ;  /* 0x0000000600067310 */ /* 0x000e220000201800 */
[----:B------:R-:W-:Y:S07]  /*3830*/  BSSY.RECONVERGENT B0, `(.L_x_44) ;  /* 0x000000e000007945 */ /* 0x000fee0003800200 */
[----:B------:R-:W1:Y:S01]  /*3840*/  MUFU.RCP64H R9, R15 ;  /* 0x0000000f00097308 */ /* 0x000e620000001800 */
[----:B------:R-:W-:-:S05]  /*3850*/  VIADD R8, R15, 0x300402 ;  /* 0x003004020f087836 */ /* 0x000fca0000000000 */
[----:B------:R-:W-:Y:S01]  /*3860*/  FSETP.GEU.AND P0, PT, |R8|, 5.8789094863358348022e-39, PT ;  /* 0x004004020800780b */ /* 0x000fe20003f0e200 */
[----:B-1----:R-:W-:-:S08]  /*3870*/  DFMA R10, -R14, R8, 1 ;  /* 0x3ff000000e0a742b */ /* 0x002fd00000000108 */
[----:B------:R-:W-:-:S08]  /*3880*/  DFMA R10, R10, R10, R10 ;  /* 0x0000000a0a0a722b */ /* 0x000fd0000000000a */
[----:B------:R-:W-:-:S08]  /*3890*/  DFMA R10, R8, R10, R8 ;  /* 0x0000000a080a722b */ /* 0x000fd00000000008 */
[----:B------:R-:W-:-:S08]  /*38a0*/  DFMA R12, -R14, R10, 1 ;  /* 0x3ff000000e0c742b */ /* 0x000fd0000000010a */
[----:B------:R-:W-:Y:S01]  /*38b0*/  DFMA R10, R10, R12, R10 ;  /* 0x0000000c0a0a722b */ /* 0x000fe2000000000a */
[----:B0-----:R-:W-:Y:S10]  /*38c0*/  @P0 BRA `(.L_x_45) ;  /* 0x0000000000100947 */ /* 0x001ff40003800000 */
[----:B------:R-:W-:Y:S02]  /*38d0*/  LOP3.LUT R0, R15, 0x7fffffff, RZ, 0xc0, !PT ;  /* 0x7fffffff0f007812 */ /* 0x000fe400078ec0ff */
[----:B------:R-:W-:-:S03]  /*38e0*/  MOV R2, 0x3910 ;  /* 0x0000391000027802 */ /* 0x000fc60000000f00 */
[----:B------:R-:W-:-:S07]  /*38f0*/  VIADD R12, R0, 0xfff00000 ;  /* 0xfff00000000c7836 */ /* 0x000fce0000000000 */
[----:B-----5:R-:W-:Y:S05]  /*3900*/  CALL.REL.NOINC `($__internal_0_$__cuda_sm20_dblrcp_rn_slowpath_v3) ;  /* 0x0000000000487944 */ /* 0x020fea0003c00000 */
.L_x_45:
[----:B------:R-:W-:Y:S05]  /*3910*/  BSYNC.RECONVERGENT B0 ;  /* 0x0000000000007941 */ /* 0x000fea0003800200 */
.L_x_44:
[----:B------:R-:W0:Y:S08]  /*3920*/  F2F.F32.F64 R11, R10 ;  /* 0x0000000a000b7310 */ /* 0x000e300000301000 */
[----:B0-----:R-:W0:Y:S01]  /*3930*/  F2F.F64.F32 R8, R11 ;  /* 0x0000000b00087310 */ /* 0x001e220000201800 */
[----:B------:R-:W-:-:S07]  /*3940*/  FMUL R12, R22, R11 ;  /* 0x0000000b160c7220 */ /* 0x000fce0000400000 */
[----:B------:R-:W1:Y:S01]  /*3950*/  F2F.F64.F32 R12, R12 ;  /* 0x0000000c000c7310 */ /* 0x000e620000201800 */
[----:B0-----:R-:W-:-:S08]  /*3960*/  DADD R8, -R8, 1 ;  /* 0x3ff0000008087429 */ /* 0x001fd00000000100 */
[----:B-1----:R-:W-:Y:S02]  /*3970*/  DFMA R6, R6, R8, R12 ;  /* 0x000000080606722b */ /* 0x002fe4000000000c */
[----:B------:R-:W0:Y:S01]  /*3980*/  LDC.64 R8, c[0x0][0x388] ;  /* 0x0000e200ff087b82 */ /* 0x000e220000000a00 */
[----:B------:R-:W-:-:S07]  /*3990*/  MOV R13, 0x40000000 ;  /* 0x40000000000d7802 */ /* 0x000fce0000000f00 */
[----:B------:R-:W1:Y:S02]  /*39a0*/  F2F.F32.F64 R6, R6 ;  /* 0x0000000600067310 */ /* 0x000e640000301000 */
[----:B-1----:R-:W-:Y:S01]  /*39b0*/  FFMA R0, R6, R13, -1 ;  /* 0xbf80000006007423 */ /* 0x002fe2000000000d */
[----:B0-----:R-:W-:-:S04]  /*39c0*/  IMAD.WIDE R2, R3, 0x4, R8 ;  /* 0x0000000403027825 */ /* 0x001fc800078e0208 */
[----:B-----5:R-:W-:-:S05]  /*39d0*/  FFMA R0, R0, 0.30000001192092895508, R5 ;  /* 0x3e99999a00007823 */ /* 0x020fca0000000005 */
[----:B------:R-:W-:-:S04]  /*39e0*/  FSETP.GEU.AND P0, PT, R0, RZ, PT ;  /* 0x000000ff0000720b */ /* 0x000fc80003f0e000 */
[----:B------:R-:W-:-:S04]  /*39f0*/  FSEL R0, R0, RZ, P0 ;  /* 0x000000ff00007208 */ /* 0x000fc80000000000 */
[----:B------:R-:W-:-:S05]  /*3a00*/  FMNMX.NAN R5, R0, 1, PT ;  /* 0x3f80000000057809 */ /* 0x000fca0003820000 */
[----:B------:R-:W-:Y:S01]  /*3a10*/  STG.E desc[UR6][R2.64], R5 ;  /* 0x0000000502007986 */ /* 0x000fe2000c101906 */
[----:B------:R-:W-:Y:S05]  /*3a20*/  EXIT ;  /* 0x000000000000794d */ /* 0x000fea0003800000 */
        .weak           $__internal_0_$__cuda_sm20_dblrcp_rn_slowpath_v3
        .type           $__internal_0_$__cuda_sm20_dblrcp_rn_slowpath_v3,@function
        .size           $__internal_0_$__cuda_sm20_dblrcp_rn_slowpath_v3,($__internal_1_$__cuda_sm20_div_rn_f64_full - $__internal_0_$__cuda_sm20_dblrcp_rn_slowpath_v3)
$__internal_0_$__cuda_sm20_dblrcp_rn_slowpath_v3:
[----:B------:R-:W-:Y:S01]  /*3a30*/  IMAD.MOV.U32 R8, RZ, RZ, R14 ;  /* 0x000000ffff087224 */ /* 0x000fe200078e000e */
[----:B------:R-:W-:Y:S01]  /*3a40*/  BSSY.RECONVERGENT B1, `(.L_x_46) ;  /* 0x0000025000017945 */ /* 0x000fe20003800200 */
[----:B------:R-:W-:-:S06]  /*3a50*/  IMAD.MOV.U32 R9, RZ, RZ, R15 ;  /* 0x000000ffff097224 */ /* 0x000fcc00078e000f */
[----:B------:R-:W-:-:S14]  /*3a60*/  DSETP.GTU.AND P0, PT, |R8|, +INF , PT ;  /* 0x7ff000000800742a */ /* 0x000fdc0003f0c200 */
[----:B------:R-:W-:Y:S05]  /*3a70*/  @P0 BRA `(.L_x_47) ;  /* 0x00000000007c0947 */ /* 0x000fea0003800000 */
[----:B------:R-:W-:-:S04]  /*3a80*/  LOP3.LUT R13, R15, 0x7fffffff, RZ, 0xc0, !PT ;  /* 0x7fffffff0f0d7812 */ /* 0x000fc800078ec0ff */
[----:B------:R-:W-:-:S04]  /*3a90*/  IADD3 R4, PT, PT, R13, -0x1, RZ ;  /* 0xffffffff0d047810 */ /* 0x000fc80007ffe0ff */
[----:B------:R-:W-:-:S13]  /*3aa0*/  ISETP.GE.U32.AND P0, PT, R4, 0x7fefffff, PT ;  /* 0x7fefffff0400780c */ /* 0x000fda0003f06070 */
[----:B------:R-:W-:Y:S01]  /*3ab0*/  @P0 LOP3.LUT R11, R9, 0x7ff00000, RZ, 0x3c, !PT ;  /* 0x7ff00000090b0812 */ /* 0x000fe200078e3cff */
[----:B------:R-:W-:Y:S01]  /*3ac0*/  @P0 IMAD.MOV.U32 R10, RZ, RZ, RZ ;  /* 0x000000ffff0a0224 */ /* 0x000fe200078e00ff */
[----:B------:R-:W-:Y:S06]  /*3ad0*/  @P0 BRA `(.L_x_48) ;  /* 0x00000000006c0947 */ /* 0x000fec0003800000 */
[----:B------:R-:W-:-:S13]  /*3ae0*/  ISETP.GE.U32.AND P0, PT, R13, 0x1000001, PT ;  /* 0x010000010d00780c */ /* 0x000fda0003f06070 */
[----:B------:R-:W-:Y:S05]  /*3af0*/  @!P0 BRA `(.L_x_49) ;  /* 0x0000000000348947 */ /* 0x000fea0003800000 */
[----:B------:R-:W-:Y:S01]  /*3b00*/  VIADD R11, R9, 0xc0200000 ;  /* 0xc0200000090b7836 */ /* 0x000fe20000000000 */
[----:B------:R-:W-:-:S03]  /*3b10*/  MOV R10, R8 ;  /* 0x00000008000a7202 */ /* 0x000fc60000000f00 */
[----:B------:R-:W0:Y:S03]  /*3b20*/  MUFU.RCP64H R13, R11 ;  /* 0x0000000b000d7308 */ /* 0x000e260000001800 */
[----:B0-----:R-:W-:-:S08]  /*3b30*/  DFMA R14, -R10, R12, 1 ;  /* 0x3ff000000a0e742b */ /* 0x001fd0000000010c */
[----:B------:R-:W-:-:S08]  /*3b40*/  DFMA R14, R14, R14, R14 ;  /* 0x0000000e0e0e722b */ /* 0x000fd0000000000e */
[----:B------:R-:W-:-:S08]  /*3b50*/  DFMA R14, R12, R14, R12 ;  /* 0x0000000e0c0e722b */ /* 0x000fd0000000000c */
[----:B------:R-:W-:-:S08]  /*3b60*/  DFMA R12, -R10, R14, 1 ;  /* 0x3ff000000a0c742b */ /* 0x000fd0000000010e */
[----:B------:R-:W-:-:S08]  /*3b70*/  DFMA R12, R14, R12, R14 ;  /* 0x0000000c0e0c722b */ /* 0x000fd0000000000e */
[----:B------:R-:W-:-:S08]  /*3b80*/  DMUL R12, R12, 2.2250738585072013831e-308 ;  /* 0x001000000c0c7828 */ /* 0x000fd00000000000 */
[----:B------:R-:W-:-:S08]  /*3b90*/  DFMA R8, -R8, R12, 1 ;  /* 0x3ff000000808742b */ /* 0x000fd0000000010c */
[----:B------:R-:W-:-:S08]  /*3ba0*/  DFMA R8, R8, R8, R8 ;  /* 0x000000080808722b */ /* 0x000fd00000000008 */
[----:B------:R-:W-:Y:S01]  /*3bb0*/  DFMA R10, R12, R8, R12 ;  /* 0x000000080c0a722b */ /* 0x000fe2000000000c */
[----:B------:R-:W-:Y:S10]  /*3bc0*/  BRA `(.L_x_48) ;  /* 0x0000000000307947 */ /* 0x000ff40003800000 */
.L_x_49:
[----:B------:R-:W-:Y:S01]  /*3bd0*/  DMUL R8, R8, 8.11296384146066816958e+31 ;  /* 0x4690000008087828 */ /* 0x000fe20000000000 */
[----:B------:R-:W-:-:S05]  /*3be0*/  IMAD.MOV.U32 R10, RZ, RZ, R12 ;  /* 0x000000ffff0a7224 */ /* 0x000fca00078e000c */
[----:B------:R-:W0:Y:S02]  /*3bf0*/  MUFU.RCP64H R11, R9 ;  /* 0x00000009000b7308 */ /* 0x000e240000001800 */
[----:B0-----:R-:W-:-:S08]  /*3c00*/  DFMA R12, -R8, R10, 1 ;  /* 0x3ff00000080c742b */ /* 0x001fd0000000010a */
[----:B------:R-:W-:-:S08]  /*3c10*/  DFMA R12, R12, R12, R12 ;  /* 0x0000000c0c0c722b */ /* 0x000fd0000000000c */
[----:B------:R-:W-:-:S08]  /*3c20*/  DFMA R12, R10, R12, R10 ;  /* 0x0000000c0a0c722b */ /* 0x000fd0000000000a */
[----:B------:R-:W-:-:S08]  /*3c30*/  DFMA R10, -R8, R12, 1 ;  /* 0x3ff00000080a742b */ /* 0x000fd0000000010c */
[----:B------:R-:W-:-:S08]  /*3c40*/  DFMA R10, R12, R10, R12 ;  /* 0x0000000a0c0a722b */ /* 0x000fd0000000000c */
[----:B------:R-:W-:Y:S01]  /*3c50*/  DMUL R10, R10, 8.11296384146066816958e+31 ;  /* 0x469000000a0a7828 */ /* 0x000fe20000000000 */
[----:B------:R-:W-:Y:S10]  /*3c60*/  BRA `(.L_x_48) ;  /* 0x0000000000087947 */ /* 0x000ff40003800000 */
.L_x_47:
[----:B------:R-:W-:Y:S01]  /*3c70*/  LOP3.LUT R11, R9, 0x80000, RZ, 0xfc, !PT ;  /* 0x00080000090b7812 */ /* 0x000fe200078efcff */
[----:B------:R-:W-:-:S07]  /*3c80*/  IMAD.MOV.U32 R10, RZ, RZ, R8 ;  /* 0x000000ffff0a7224 */ /* 0x000fce00078e0008 */
.L_x_48:
[----:B------:R-:W-:Y:S05]  /*3c90*/  BSYNC.RECONVERGENT B1 ;  /* 0x0000000000017941 */ /* 0x000fea0003800200 */
.L_x_46:
[----:B------:R-:W-:Y:S01]  /*3ca0*/  MOV R8, R2 ;  /* 0x0000000200087202 */ /* 0x000fe20000000f00 */
[----:B------:R-:W-:-:S04]  /*3cb0*/  IMAD.MOV.U32 R9, RZ, RZ, 0x0 ;  /* 0x00000000ff097424 */ /* 0x000fc800078e00ff */
[----:B------:R-:W-:Y:S05]  /*3cc0*/  RET.REL.NODEC R8 `(_Z10cuda_framePfS_ii) ;  /* 0xffffffc008cc7950 */ /* 0x000fea0003c3ffff */
        .weak           $__internal_1_$__cuda_sm20_div_rn_f64_full
        .type           $__internal_1_$__cuda_sm20_div_rn_f64_full,@function
        .size           $__internal_1_$__cuda_sm20_div_rn_f64_full,($__internal_2_$__cuda_sm20_sqrt_rn_f32_slowpath - $__internal_1_$__cuda_sm20_div_rn_f64_full)
$__internal_1_$__cuda_sm20_div_rn_f64_full:
[C---:B------:R-:W-:Y:S01]  /*3cd0*/  FSETP.GEU.AND P0, PT, |R11|.reuse, 1.469367938527859385e-39, PT ;  /* 0x001000000b00780b */ /* 0x040fe20003f0e200 */
[----:B------:R-:W-:Y:S01]  /*3ce0*/  BSSY.RECONVERGENT B1, `(.L_x_50) ;  /* 0x0000056000017945 */ /* 0x000fe20003800200 */
[----:B------:R-:W-:Y:S02]  /*3cf0*/  LOP3.LUT R8, R11, 0x800fffff, RZ, 0xc0, !PT ;  /* 0x800fffff0b087812 */ /* 0x000fe400078ec0ff */
[C---:B------:R-:W-:Y:S02]  /*3d00*/  FSETP.GEU.AND P2, PT, |R13|.reuse, 1.469367938527859385e-39, PT ;  /* 0x001000000d00780b */ /* 0x040fe40003f4e200 */
[----:B------:R-:W-:Y:S01]  /*3d10*/  LOP3.LUT R9, R8, 0x3ff00000, RZ, 0xfc, !PT ;  /* 0x3ff0000008097812 */ /* 0x000fe200078efcff */
[----:B------:R-:W-:Y:S01]  /*3d20*/  IMAD.MOV.U32 R8, RZ, RZ, R10 ;  /* 0x000000ffff087224 */ /* 0x000fe200078e000a */
[----:B------:R-:W-:Y:S02]  /*3d30*/  MOV R14, 0x1 ;  /* 0x00000001000e7802 */ /* 0x000fe40000000f00 */
[----:B------:R-:W-:-:S02]  /*3d40*/  LOP3.LUT R7, R13, 0x7ff00000, RZ, 0xc0, !PT ;  /* 0x7ff000000d077812 */ /* 0x000fc400078ec0ff */
[----:B------:R-:W-:Y:S01]  /*3d50*/  LOP3.LUT R24, R11, 0x7ff00000, RZ, 0xc0, !PT ;  /* 0x7ff000000b187812 */ /* 0x000fe200078ec0ff */
[----:B------:R-:W-:Y:S02]  /*3d60*/  @!P0 DMUL R8, R10, 8.98846567431157953865e+307 ;  /* 0x7fe000000a088828 */ /* 0x000fe40000000000 */
[----:B------:R-:W-:Y:S01]  /*3d70*/  IMAD.MOV.U32 R23, RZ, RZ, R7 ;  /* 0x000000ffff177224 */ /* 0x000fe200078e0007 */
[----:B------:R-:W-:Y:S02]  /*3d80*/  ISETP.GE.U32.AND P1, PT, R7, R24, PT ;  /* 0x000000180700720c */ /* 0x000fe40003f26070 */
[----:B------:R-:W-:Y:S01]  /*3d90*/  @!P2 LOP3.LUT R2, R11, 0x7ff00000, RZ, 0xc0, !PT ;  /* 0x7ff000000b02a812 */ /* 0x000fe200078ec0ff */
[----:B------:R-:W0:Y:S03]  /*3da0*/  MUFU.RCP64H R15, R9 ;  /* 0x00000009000f7308 */ /* 0x000e260000001800 */
[----:B------:R-:W-:Y:S01]  /*3db0*/  @!P2 ISETP.GE.U32.AND P3, PT, R7, R2, PT ;  /* 0x000000020700a20c */ /* 0x000fe20003f66070 */
[----:B------:R-:W-:Y:S01]  /*3dc0*/  IMAD.MOV.U32 R2, RZ, RZ, 0x1ca00000 ;  /* 0x1ca00000ff027424 */ /* 0x000fe200078e00ff */
[----:B------:R-:W-:-:S04]  /*3dd0*/  @!P0 LOP3.LUT R24, R9, 0x7ff00000, RZ, 0xc0, !PT ;  /* 0x7ff0000009188812 */ /* 0x000fc800078ec0ff */
[----:B------:R-:W-:-:S04]  /*3de0*/  @!P2 SEL R19, R2, 0x63400000, !P3 ;  /* 0x634000000213a807 */ /* 0x000fc80005800000 */
[----:B------:R-:W-:Y:S01]  /*3df0*/  @!P2 LOP3.LUT R20, R19, 0x80000000, R13, 0xf8, !PT ;  /* 0x800000001314a812 */ /* 0x000fe200078ef80d */
[----:B0-----:R-:W-:-:S03]  /*3e00*/  DFMA R16, R14, -R8, 1 ;  /* 0x3ff000000e10742b */ /* 0x001fc60000000808 */
[----:B------:R-:W-:Y:S02]  /*3e10*/  @!P2 LOP3.LUT R21, R20, 0x100000, RZ, 0xfc, !PT ;  /* 0x001000001415a812 */ /* 0x000fe400078efcff */
[----:B------:R-:W-:-:S03]  /*3e20*/  @!P2 MOV R20, RZ ;  /* 0x000000ff0014a202 */ /* 0x000fc60000000f00 */
[----:B------:R-:W-:-:S08]  /*3e30*/  DFMA R16, R16, R16, R16 ;  /* 0x000000101010722b */ /* 0x000fd00000000010 */
[----:B------:R-:W-:Y:S01]  /*3e40*/  DFMA R16, R14, R16, R14 ;  /* 0x000000100e10722b */ /* 0x000fe2000000000e */
[----:B------:R-:W-:Y:S01]  /*3e50*/  SEL R15, R2, 0x63400000, !P1 ;  /* 0x63400000020f7807 */ /* 0x000fe20004800000 */
[----:B------:R-:W-:-:S03]  /*3e60*/  IMAD.MOV.U32 R14, RZ, RZ, R12 ;  /* 0x000000ffff0e7224 */ /* 0x000fc600078e000c */
[----:B------:R-:W-:-:S03]  /*3e70*/  LOP3.LUT R15, R15, 0x800fffff, R13, 0xf8, !PT ;  /* 0x800fffff0f0f7812 */ /* 0x000fc600078ef80d */
[----:B------:R-:W-:-:S03]  /*3e80*/  DFMA R18, R16, -R8, 1 ;  /* 0x3ff000001012742b */ /* 0x000fc60000000808 */
[----:B------:R-:W-:-:S05]  /*3e90*/  @!P2 DFMA R14, R14, 2, -R20 ;  /* 0x400000000e0ea82b */ /* 0x000fca0000000814 */
[----:B------:R-:W-:-:S05]  /*3ea0*/  DFMA R18, R16, R18, R16 ;  /* 0x000000121012722b */ /* 0x000fca0000000010 */
[----:B------:R-:W-:-:S03]  /*3eb0*/  @!P2 LOP3.LUT R23, R15, 0x7ff00000, RZ, 0xc0, !PT ;  /* 0x7ff000000f17a812 */ /* 0x000fc600078ec0ff */
[----:B------:R-:W-:Y:S02]  /*3ec0*/  DMUL R16, R18, R14 ;  /* 0x0000000e12107228 */ /* 0x000fe40000000000 */
[----:B------:R-:W-:-:S05]  /*3ed0*/  VIADD R25, R23, 0xffffffff ;  /* 0xffffffff17197836 */ /* 0x000fca0000000000 */
[----:B------:R-:W-:Y:S01]  /*3ee0*/  ISETP.GT.U32.AND P0, PT, R25, 0x7feffffe, PT ;  /* 0x7feffffe1900780c */ /* 0x000fe20003f04070 */
[----:B------:R-:W-:Y:S01]  /*3ef0*/  DFMA R20, R16, -R8, R14 ;  /* 0x800000081014722b */ /* 0x000fe2000000000e */
[----:B------:R-:W-:-:S04]  /*3f00*/  IADD3 R25, PT, PT, R24, -0x1, RZ ;  /* 0xffffffff18197810 */ /* 0x000fc80007ffe0ff */
[----:B------:R-:W-:-:S03]  /*3f10*/  ISETP.GT.U32.OR P0, PT, R25, 0x7feffffe, P0 ;  /* 0x7feffffe1900780c */ /* 0x000fc60000704470 */
[----:B------:R-:W-:-:S10]  /*3f20*/  DFMA R20, R18, R20, R16 ;  /* 0x000000141214722b */ /* 0x000fd40000000010 */
[----:B------:R-:W-:Y:S05]  /*3f30*/  @P0 BRA `(.L_x_51) ;  /* 0x00000000006c0947 */ /* 0x000fea0003800000 */
[----:B------:R-:W-:-:S04]  /*3f40*/  LOP3.LUT R16, R11, 0x7ff00000, RZ, 0xc0, !PT ;  /* 0x7ff000000b107812 */ /* 0x000fc800078ec0ff */
[CC--:B------:R-:W-:Y:S02]  /*3f50*/  VIADDMNMX R12, R7.reuse, -R16.reuse, 0xb9600000, !PT ;  /* 0xb9600000070c7446 */ /* 0x0c0fe40007800910 */
[----:B------:R-:W-:Y:S02]  /*3f60*/  ISETP.GE.U32.AND P0, PT, R7, R16, PT ;  /* 0x000000100700720c */ /* 0x000fe40003f06070 */
[----:B------:R-:W-:Y:S02]  /*3f70*/  VIMNMX R12, PT, PT, R12, 0x46a00000, PT ;  /* 0x46a000000c0c7848 */ /* 0x000fe40003fe0100 */
[----:B------:R-:W-:-:S05]  /*3f80*/  SEL R7, R2, 0x63400000, !P0 ;  /* 0x6340000002077807 */ /* 0x000fca0004000000 */
[----:B------:R-:W-:Y:S01]  /*3f90*/  IMAD.IADD R2, R12, 0x1, -R7 ;  /* 0x000000010c027824 */ /* 0x000fe200078e0a07 */
[----:B------:R-:W-:-:S03]  /*3fa0*/  MOV R12, RZ ;  /* 0x000000ff000c7202 */ /* 0x000fc60000000f00 */
[----:B------:R-:W-:-:S06]  /*3fb0*/  VIADD R13, R2, 0x7fe00000 ;  /* 0x7fe00000020d7836 */ /* 0x000fcc0000000000 */
[----:B------:R-:W-:-:S10]  /*3fc0*/  DMUL R16, R20, R12 ;  /* 0x0000000c14107228 */ /* 0x000fd40000000000 */
[----:B------:R-:W-:-:S13]  /*3fd0*/  FSETP.GTU.AND P0, PT, |R17|, 1.469367938527859385e-39, PT ;  /* 0x001000001100780b */ /* 0x000fda0003f0c200 */
[----:B------:R-:W-:Y:S05]  /*3fe0*/  @P0 BRA `(.L_x_52) ;  /* 0x0000000000940947 */ /* 0x000fea0003800000 */
[----:B------:R-:W-:Y:S01]  /*3ff0*/  DFMA R8, R20, -R8, R14 ;  /* 0x800000081408722b */ /* 0x000fe2000000000e */
[----:B------:R-:W-:-:S09]  /*4000*/  IMAD.MOV.U32 R12, RZ, RZ, RZ ;  /* 0x000000ffff0c7224 */ /* 0x000fd200078e00ff */
[C---:B------:R-:W-:Y:S02]  /*4010*/  FSETP.NEU.AND P0, PT, R9.reuse, RZ, PT ;  /* 0x000000ff0900720b */ /* 0x040fe40003f0d000 */
[----:B------:R-:W-:-:S04]  /*4020*/  LOP3.LUT R11, R9, 0x80000000, R11, 0x48, !PT ;  /* 0x80000000090b7812 */ /* 0x000fc800078e480b */
[----:B------:R-:W-:-:S07]  /*4030*/  LOP3.LUT R13, R11, R13, RZ, 0xfc, !PT ;  /* 0x0000000d0b0d7212 */ /* 0x000fce00078efcff */
[----:B------:R-:W-:Y:S05]  /*4040*/  @!P0 BRA `(.L_x_52) ;  /* 0x00000000007c8947 */ /* 0x000fea0003800000 */
[----:B------:R-:W-:Y:S01]  /*4050*/  IMAD.MOV R9, RZ, RZ, -R2 ;  /* 0x000000ffff097224 */ /* 0x000fe200078e0a02 */
[----:B------:R-:W-:Y:S01]  /*4060*/  MOV R8, RZ ;  /* 0x000000ff00087202 */ /* 0x000fe20000000f00 */
[----:B------:R-:W-:Y:S01]  /*4070*/  DMUL.RP R12, R20, R12 ;  /* 0x0000000c140c7228 */ /* 0x000fe20000008000 */
[----:B------:R-:W-:-:S04]  /*4080*/  IADD3 R7, PT, PT, -R2, -0x43300000, RZ ;  /* 0xbcd0000002077810 */ /* 0x000fc80007ffe1ff */
[----:B------:R-:W-:-:S05]  /*4090*/  DFMA R8, R16, -R8, R20 ;  /* 0x800000081008722b */ /* 0x000fca0000000014 */
[----:B------:R-:W-:-:S05]  /*40a0*/  LOP3.LUT R11, R13, R11, RZ, 0x3c, !PT ;  /* 0x0000000b0d0b7212 */ /* 0x000fca00078e3cff */
[----:B------:R-:W-:-:S04]  /*40b0*/  FSETP.NEU.AND P0, PT, |R9|, R7, PT ;  /* 0x000000070900720b */ /* 0x000fc80003f0d200 */
[----:B------:R-:W-:Y:S02]  /*40c0*/  FSEL R16, R12, R16, !P0 ;  /* 0x000000100c107208 */ /* 0x000fe40004000000 */
[----:B------:R-:W-:Y:S01]  /*40d0*/  FSEL R17, R11, R17, !P0 ;  /* 0x000000110b117208 */ /* 0x000fe20004000000 */
[----:B------:R-:W-:Y:S06]  /*40e0*/  BRA `(.L_x_52) ;  /* 0x0000000000547947 */ /* 0x000fec0003800000 */
.L_x_51:
[----:B------:R-:W-:-:S14]  /*40f0*/  DSETP.NAN.AND P0, PT, R12, R12, PT ;  /* 0x0000000c0c00722a */ /* 0x000fdc0003f08000 */
[----:B------:R-:W-:Y:S05]  /*4100*/  @P0 BRA `(.L_x_53) ;  /* 0x0000000000440947 */ /* 0x000fea0003800000 */
[----:B------:R-:W-:-:S14]  /*4110*/  DSETP.NAN.AND P0, PT, R10, R10, PT ;  /* 0x0000000a0a00722a */ /* 0x000fdc0003f08000 */
[----:B------:R-:W-:Y:S05]  /*4120*/  @P0 BRA `(.L_x_54) ;  /* 0x0000000000300947 */ /* 0x000fea0003800000 */
[----:B------:R-:W-:Y:S01]  /*4130*/  ISETP.NE.AND P0, PT, R23, R24, PT ;  /* 0x000000181700720c */ /* 0x000fe20003f05270 */
[----:B------:R-:W-:Y:S02]  /*4140*/  IMAD.MOV.U32 R16, RZ, RZ, 0x0 ;  /* 0x00000000ff107424 */ /* 0x000fe400078e00ff */
[----:B------:R-:W-:-:S10]  /*4150*/  IMAD.MOV.U32 R17, RZ, RZ, -0x80000 ;  /* 0xfff80000ff117424 */ /* 0x000fd400078e00ff */
[----:B------:R-:W-:Y:S05]  /*4160*/  @!P0 BRA `(.L_x_52) ;  /* 0x0000000000348947 */ /* 0x000fea0003800000 */
[----:B------:R-:W-:Y:S02]  /*4170*/  ISETP.NE.AND P0, PT, R23, 0x7ff00000, PT ;  /* 0x7ff000001700780c */ /* 0x000fe40003f05270 */
[----:B------:R-:W-:Y:S02]  /*4180*/  LOP3.LUT R17, R13, 0x80000000, R11, 0x48, !PT ;  /* 0x800000000d117812 */ /* 0x000fe400078e480b */
[----:B------:R-:W-:-:S13]  /*4190*/  ISETP.EQ.OR P0, PT, R24, RZ, !P0 ;  /* 0x000000ff1800720c */ /* 0x000fda0004702670 */
[----:B------:R-:W-:Y:S02]  /*41a0*/  @P0 LOP3.LUT R2, R17, 0x7ff00000, RZ, 0xfc, !PT ;  /* 0x7ff0000011020812 */ /* 0x000fe400078efcff */
[----:B------:R-:W-:Y:S01]  /*41b0*/  @!P0 MOV R16, RZ ;  /* 0x000000ff00108202 */ /* 0x000fe20000000f00 */
[----:B------:R-:W-:Y:S02]  /*41c0*/  @P0 IMAD.MOV.U32 R16, RZ, RZ, RZ ;  /* 0x000000ffff100224 */ /* 0x000fe400078e00ff */
[----:B------:R-:W-:Y:S01]  /*41d0*/  @P0 IMAD.MOV.U32 R17, RZ, RZ, R2 ;  /* 0x000000ffff110224 */ /* 0x000fe200078e0002 */
[----:B------:R-:W-:Y:S06]  /*41e0*/  BRA `(.L_x_52) ;  /* 0x0000000000147947 */ /* 0x000fec0003800000 */
.L_x_54:
[----:B------:R-:W-:Y:S02]  /*41f0*/  LOP3.LUT R17, R11, 0x80000, RZ, 0xfc, !PT ;  /* 0x000800000b117812 */ /* 0x000fe400078efcff */
[----:B------:R-:W-:Y:S01]  /*4200*/  MOV R16, R10 ;  /* 0x0000000a00107202 */ /* 0x000fe20000000f00 */
[----:B------:R-:W-:Y:S06]  /*4210*/  BRA `(.L_x_52) ;  /* 0x0000000000087947 */ /* 0x000fec0003800000 */
.L_x_53:
[----:B------:R-:W-:Y:S01]  /*4220*/  LOP3.LUT R17, R13, 0x80000, RZ, 0xfc, !PT ;  /* 0x000800000d117812 */ /* 0x000fe200078efcff */
[----:B------:R-:W-:-:S07]  /*4230*/  IMAD.MOV.U32 R16, RZ, RZ, R12 ;  /* 0x000000ffff107224 */ /* 0x000fce00078e000c */
.L_x_52:
[----:B------:R-:W-:Y:S05]  /*4240*/  BSYNC.RECONVERGENT B1 ;  /* 0x0000000000017941 */ /* 0x000fea0003800200 */
.L_x_50:
[----:B------:R-:W-:Y:S02]  /*4250*/  HFMA2 R9, -RZ, RZ, 0, 0 ;  /* 0x00000000ff097431 */ /* 0x000fe400000001ff */
[----:B------:R-:W-:-:S04]  /*4260*/  IMAD.MOV.U32 R8, RZ, RZ, R4 ;  /* 0x000000ffff087224 */ /* 0x000fc800078e0004 */
[----:B------:R-:W-:Y:S05]  /*4270*/  RET.REL.NODEC R8 `(_Z10cuda_framePfS_ii) ;  /* 0xffffffbc08607950 */ /* 0x000fea0003c3ffff */
        .weak           $__internal_2_$__cuda_sm20_sqrt_rn_f32_slowpath
        .type           $__internal_2_$__cuda_sm20_sqrt_rn_f32_slowpath,@function
        .size           $__internal_2_$__cuda_sm20_sqrt_rn_f32_slowpath,($__internal_3_$__cuda_sm3x_div_rn_noftz_f32_slowpath - $__internal_2_$__cuda_sm20_sqrt_rn_f32_slowpath)
$__internal_2_$__cuda_sm20_sqrt_rn_f32_slowpath:
[----:B------:R-:W-:-:S13]  /*4280*/  LOP3.LUT P0, RZ, R3, 0x7fffffff, RZ, 0xc0, !PT ;  /* 0x7fffffff03ff7812 */ /* 0x000fda000780c0ff */
[----:B------:R-:W-:Y:S01]  /*4290*/  @!P0 IMAD.MOV.U32 R7, RZ, RZ, R3 ;  /* 0x000000ffff078224 */ /* 0x000fe200078e0003 */
[----:B------:R-:W-:Y:S06]  /*42a0*/  @!P0 BRA `(.L_x_55) ;  /* 0x0000000000448947 */ /* 0x000fec0003800000 */
[----:B------:R-:W-:-:S13]  /*42b0*/  FSETP.GEU.FTZ.AND P0, PT, R3, RZ, PT ;  /* 0x000000ff0300720b */ /* 0x000fda0003f1e000 */
[----:B------:R-:W-:Y:S01]  /*42c0*/  @!P0 IMAD.MOV.U32 R7, RZ, RZ, 0x7fffffff ;  /* 0x7fffffffff078424 */ /* 0x000fe200078e00ff */
[----:B------:R-:W-:Y:S06]  /*42d0*/  @!P0 BRA `(.L_x_55) ;  /* 0x0000000000388947 */ /* 0x000fec0003800000 */
[----:B------:R-:W-:-:S13]  /*42e0*/  FSETP.GTU.FTZ.AND P0, PT, |R3|, +INF , PT ;  /* 0x7f8000000300780b */ /* 0x000fda0003f1c200 */
[----:B------:R-:W-:Y:S01]  /*42f0*/  @P0 FADD.FTZ R7, R3, 1 ;  /* 0x3f80000003070421 */ /* 0x000fe20000010000 */
[----:B------:R-:W-:Y:S06]  /*4300*/  @P0 BRA `(.L_x_55) ;  /* 0x00000000002c0947 */ /* 0x000fec0003800000 */
[----:B------:R-:W-:-:S13]  /*4310*/  FSETP.NEU.FTZ.AND P0, PT, |R3|, +INF , PT ;  /* 0x7f8000000300780b */ /* 0x000fda0003f1d200 */
[----:B------:R-:W-:Y:S01]  /*4320*/  @!P0 MOV R7, R3 ;  /* 0x0000000300078202 */ /* 0x000fe20000000f00 */
[----:B------:R-:W-:Y:S06]  /*4330*/  @!P0 BRA `(.L_x_55) ;  /* 0x0000000000208947 */ /* 0x000fec0003800000 */
[----:B------:R-:W-:-:S04]  /*4340*/  FFMA R3, R3, 1.84467440737095516160e+19, RZ ;  /* 0x5f80000003037823 */ /* 0x000fc800000000ff */
[----:B------:R-:W0:Y:S02]  /*4350*/  MUFU.RSQ R18, R3 ;  /* 0x0000000300127308 */ /* 0x000e240000001400 */
[----:B0-----:R-:W-:Y:S01]  /*4360*/  FMUL.FTZ R20, R3, R18 ;  /* 0x0000001203147220 */ /* 0x001fe20000410000 */
[----:B------:R-:W-:-:S03]  /*4370*/  FMUL.FTZ R18, R18, 0.5 ;  /* 0x3f00000012127820 */ /* 0x000fc60000410000 */
[----:B------:R-:W-:-:S04]  /*4380*/  FADD.FTZ R7, -R20, -RZ ;  /* 0x800000ff14077221 */ /* 0x000fc80000010100 */
[----:B------:R-:W-:-:S04]  /*4390*/  FFMA R7, R20, R7, R3 ;  /* 0x0000000714077223 */ /* 0x000fc80000000003 */
[----:B------:R-:W-:-:S04]  /*43a0*/  FFMA R7, R7, R18, R20 ;  /* 0x0000001207077223 */ /* 0x000fc80000000014 */
[----:B------:R-:W-:-:S07]  /*43b0*/  FMUL.FTZ R7, R7, 2.3283064365386962891e-10 ;  /* 0x2f80000007077820 */ /* 0x000fce0000410000 */
.L_x_55:
[----:B------:R-:W-:Y:S02]  /*43c0*/  IMAD.MOV.U32 R3, RZ, RZ, R7 ;  /* 0x000000ffff037224 */ /* 0x000fe400078e0007 */
[----:B------:R-:W-:-:S04]  /*43d0*/  IMAD.MOV.U32 R7, RZ, RZ, 0x0 ;  /* 0x00000000ff077424 */ /* 0x000fc800078e00ff */
[----:B------:R-:W-:Y:S05]  /*43e0*/  RET.REL.NODEC R6 `(_Z10cuda_framePfS_ii) ;  /* 0xffffffbc06047950 */ /* 0x000fea0003c3ffff */
        .weak           $__internal_3_$__cuda_sm3x_div_rn_noftz_f32_slowpath
        .type           $__internal_3_$__cuda_sm3x_div_rn_noftz_f32_slowpath,@function
        .size           $__internal_3_$__cuda_sm3x_div_rn_noftz_f32_slowpath,(.L_x_72 - $__internal_3_$__cuda_sm3x_div_rn_noftz_f32_slowpath)
$__internal_3_$__cuda_sm3x_div_rn_noftz_f32_slowpath:
[----:B------:R-:W-:Y:S01]  /*43f0*/  SHF.R.U32.HI R11, RZ, 0x17, R7 ;  /* 0x00000017ff0b7819 */ /* 0x000fe20000011607 */
[----:B------:R-:W-:Y:S01]  /*4400*/  BSSY.RECONVERGENT B1, `(.L_x_56) ;  /* 0x0000062000017945 */ /* 0x000fe20003800200 */
[----:B------:R-:W-:Y:S02]  /*4410*/  SHF.R.U32.HI R10, RZ, 0x17, R2 ;  /* 0x00000017ff0a7819 */ /* 0x000fe40000011602 */
[----:B------:R-:W-:Y:S02]  /*4420*/  LOP3.LUT R11, R11, 0xff, RZ, 0xc0, !PT ;  /* 0x000000ff0b0b7812 */ /* 0x000fe400078ec0ff */
[----:B------:R-:W-:Y:S02]  /*4430*/  LOP3.LUT R14, R10, 0xff, RZ, 0xc0, !PT ;  /* 0x000000ff0a0e7812 */ /* 0x000fe400078ec0ff */
[----:B------:R-:W-:-:S03]  /*4440*/  IADD3 R13, PT, PT, R11, -0x1, RZ ;  /* 0xffffffff0b0d7810 */ /* 0x000fc60007ffe0ff */
[----:B------:R-:W-:Y:S01]  /*4450*/  VIADD R12, R14, 0xffffffff ;  /* 0xffffffff0e0c7836 */ /* 0x000fe20000000000 */
[----:B------:R-:W-:-:S04]  /*4460*/  ISETP.GT.U32.AND P0, PT, R13, 0xfd, PT ;  /* 0x000000fd0d00780c */ /* 0x000fc80003f04070 */
[----:B------:R-:W-:-:S13]  /*4470*/  ISETP.GT.U32.OR P0, PT, R12, 0xfd, P0 ;  /* 0x000000fd0c00780c */ /* 0x000fda0000704470 */
[----:B------:R-:W-:Y:S01]  /*4480*/  @!P0 IMAD.MOV.U32 R10, RZ, RZ, RZ ;  /* 0x000000ffff0a8224 */ /* 0x000fe200078e00ff */
[----:B------:R-:W-:Y:S06]  /*4490*/  @!P0 BRA `(.L_x_57) ;  /* 0x00000000005c8947 */ /* 0x000fec0003800000 */
[----:B------:R-:W-:Y:S02]  /*44a0*/  FSETP.GTU.FTZ.AND P0, PT, |R2|, +INF , PT ;  /* 0x7f8000000200780b */ /* 0x000fe40003f1c200 */
[----:B------:R-:W-:-:S04]  /*44b0*/  FSETP.GTU.FTZ.AND P1, PT, |R7|, +INF , PT ;  /* 0x7f8000000700780b */ /* 0x000fc80003f3c200 */
[----:B------:R-:W-:-:S13]  /*44c0*/  PLOP3.LUT P0, PT, P0, P1, PT, 0xf8, 0x8f ;  /* 0x00000000008f781c */ /* 0x000fda0000703f70 */
[----:B------:R-:W-:Y:S05]  /*44d0*/  @P0 BRA `(.L_x_58) ;  /* 0x00000004004c0947 */ /* 0x000fea0003800000 */
[----:B------:R-:W-:-:S13]  /*44e0*/  LOP3.LUT P0, RZ, R7, 0x7fffffff, R2, 0xc8, !PT ;  /* 0x7fffffff07ff7812 */ /* 0x000fda000780c802 */
[----:B------:R-:W-:Y:S05]  /*44f0*/  @!P0 BRA `(.L_x_59) ;  /* 0x00000004003c8947 */ /* 0x000fea0003800000 */
[C---:B------:R-:W-:Y:S02]  /*4500*/  FSETP.NEU.FTZ.AND P1, PT, |R2|.reuse, +INF , PT ;  /* 0x7f8000000200780b */ /* 0x040fe40003f3d200 */
[----:B------:R-:W-:Y:S02]  /*4510*/  FSETP.NEU.FTZ.AND P2, PT, |R7|, +INF , PT ;  /* 0x7f8000000700780b */ /* 0x000fe40003f5d200 */
[----:B------:R-:W-:-:S11]  /*4520*/  FSETP.NEU.FTZ.AND P0, PT, |R2|, +INF , PT ;  /* 0x7f8000000200780b */ /* 0x000fd60003f1d200 */
[----:B------:R-:W-:Y:S05]  /*4530*/  @!P2 BRA !P1, `(.L_x_59) ;  /* 0x00000004002ca947 */ /* 0x000fea0004800000 */
[----:B------:R-:W-:-:S04]  /*4540*/  LOP3.LUT P1, RZ, R2, 0x7fffffff, RZ, 0xc0, !PT ;  /* 0x7fffffff02ff7812 */ /* 0x000fc8000782c0ff */
[----:B------:R-:W-:-:S13]  /*4550*/  PLOP3.LUT P1, PT, P2, P1, PT, 0x2f, 0xf2 ;  /* 0x0000000000f2781c */ /* 0x000fda0001722577 */
[----:B------:R-:W-:Y:S05]  /*4560*/  @P1 BRA `(.L_x_60) ;  /* 0x0000000400181947 */ /* 0x000fea0003800000 */
[----:B------:R-:W-:-:S04]  /*4570*/  LOP3.LUT P1, RZ, R7, 0x7fffffff, RZ, 0xc0, !PT ;  /* 0x7fffffff07ff7812 */ /* 0x000fc8000782c0ff */
[----:B------:R-:W-:-:S13]  /*4580*/  PLOP3.LUT P0, PT, P0, P1, PT, 0x2f, 0xf2 ;  /* 0x0000000000f2781c */ /* 0x000fda0000702577 */
[----:B------:R-:W-:Y:S05]  /*4590*/  @P0 BRA `(.L_x_61) ;  /* 0x0000000400000947 */ /* 0x000fea0003800000 */
[----:B------:R-:W-:Y:S02]  /*45a0*/  ISETP.GE.AND P0, PT, R12, RZ, PT ;  /* 0x000000ff0c00720c */ /* 0x000fe40003f06270 */
[----:B------:R-:W-:-:S11]  /*45b0*/  ISETP.GE.AND P1, PT, R13, RZ, PT ;  /* 0x000000ff0d00720c */ /* 0x000fd60003f26270 */
[----:B------:R-:W-:Y:S01]  /*45c0*/  @P0 MOV R10, RZ ;  /* 0x000000ff000a0202 */ /* 0x000fe20000000f00 */
[----:B------:R-:W-:Y:S02]  /*45d0*/  @!P0 IMAD.MOV.U32 R10, RZ, RZ, -0x40 ;  /* 0xffffffc0ff0a8424 */ /* 0x000fe400078e00ff */
[----:B------:R-:W-:Y:S01]  /*45e0*/  @!P0 FFMA R2, R2, 1.84467440737095516160e+19, RZ ;  /* 0x5f80000002028823 */ /* 0x000fe200000000ff */
[----:B------:R-:W-:Y:S01]  /*45f0*/  @!P1 FFMA R7, R7, 1.84467440737095516160e+19, RZ ;  /* 0x5f80000007079823 */ /* 0x000fe200000000ff */
[----:B------:R-:W-:-:S07]  /*4600*/  @!P1 VIADD R10, R10, 0x40 ;  /* 0x000000400a0a9836 */ /* 0x000fce0000000000 */
.L_x_57:
[----:B------:R-:W-:Y:S01]  /*4610*/  LEA R12, R11, 0xc0800000, 0x17 ;  /* 0xc08000000b0c7811 */ /* 0x000fe200078eb8ff */
[----:B------:R-:W-:Y:S03]  /*4620*/  BSSY.RECONVERGENT B2, `(.L_x_62) ;  /* 0x0000036000027945 */ /* 0x000fe60003800200 */
[----:B------:R-:W-:Y:S01]  /*4630*/  IADD3 R12, PT, PT, -R12, R7, RZ ;  /* 0x000000070c0c7210 */ /* 0x000fe20007ffe1ff */
[----:B------:R-:W-:-:S03]  /*4640*/  VIADD R7, R14, 0xffffff81 ;  /* 0xffffff810e077836 */ /* 0x000fc60000000000 */
[----:B------:R-:W0:Y:S01]  /*4650*/  MUFU.RCP R13, R12 ;  /* 0x0000000c000d7308 */ /* 0x000e220000001000 */
[----:B------:R-:W-:Y:S01]  /*4660*/  FADD.FTZ R15, -R12, -RZ ;  /* 0x800000ff0c0f7221 */ /* 0x000fe20000010100 */
[C---:B------:R-:W-:Y:S01]  /*4670*/  IMAD R2, R7.reuse, -0x800000, R2 ;  /* 0xff80000007027824 */ /* 0x040fe200078e0202 */
[----:B------:R-:W-:-:S05]  /*4680*/  IADD3 R11, PT, PT, R7, 0x7f, -R11 ;  /* 0x0000007f070b7810 */ /* 0x000fca0007ffe80b */
[----:B------:R-:W-:Y:S02]  /*4690*/  IMAD.IADD R11, R11, 0x1, R10 ;  /* 0x000000010b0b7824 */ /* 0x000fe400078e020a */
[----:B0-----:R-:W-:-:S04]  /*46a0*/  FFMA R14, R13, R15, 1 ;  /* 0x3f8000000d0e7423 */ /* 0x001fc8000000000f */
[----:B------:R-:W-:-:S04]  /*46b0*/  FFMA R16, R13, R14, R13 ;  /* 0x0000000e0d107223 */ /* 0x000fc8000000000d */
[----:B------:R-:W-:-:S04]  /*46c0*/  FFMA R13, R2, R16, RZ ;  /* 0x00000010020d7223 */ /* 0x000fc800000000ff */
[----:B------:R-:W-:-:S04]  /*46d0*/  FFMA R14, R15, R13, R2 ;  /* 0x0000000d0f0e7223 */ /* 0x000fc80000000002 */
[----:B------:R-:W-:-:S04]  /*46e0*/  FFMA R13, R16, R14, R13 ;  /* 0x0000000e100d7223 */ /* 0x000fc8000000000d */
[----:B------:R-:W-:-:S04]  /*46f0*/  FFMA R14, R15, R13, R2 ;  /* 0x0000000d0f0e7223 */ /* 0x000fc80000000002 */
[----:B------:R-:W-:-:S05]  /*4700*/  FFMA R2, R16, R14, R13 ;  /* 0x0000000e10027223 */ /* 0x000fca000000000d */
[----:B------:R-:W-:-:S04]  /*4710*/  SHF.R.U32.HI R7, RZ, 0x17, R2 ;  /* 0x00000017ff077819 */ /* 0x000fc80000011602 */
[----:B------:R-:W-:-:S04]  /*4720*/  LOP3.LUT R7, R7, 0xff, RZ, 0xc0, !PT ;  /* 0x000000ff07077812 */ /* 0x000fc800078ec0ff */
[----:B------:R-:W-:-:S05]  /*4730*/  IADD3 R15, PT, PT, R7, R11, RZ ;  /* 0x0000000b070f7210 */ /* 0x000fca0007ffe0ff */
[----:B------:R-:W-:-:S05]  /*4740*/  VIADD R7, R15, 0xffffffff ;  /* 0xffffffff0f077836 */ /* 0x000fca0000000000 */
[----:B------:R-:W-:-:S13]  /*4750*/  ISETP.GE.U32.AND P0, PT, R7, 0xfe, PT ;  /* 0x000000fe0700780c */ /* 0x000fda0003f06070 */
[----:B------:R-:W-:Y:S05]  /*4760*/  @!P0 BRA `(.L_x_63) ;  /* 0x0000000000808947 */ /* 0x000fea0003800000 */
[----:B------:R-:W-:-:S13]  /*4770*/  ISETP.GT.AND P0, PT, R15, 0xfe, PT ;  /* 0x000000fe0f00780c */ /* 0x000fda0003f04270 */
[----:B------:R-:W-:Y:S05]  /*4780*/  @P0 BRA `(.L_x_64) ;  /* 0x00000000006c0947 */ /* 0x000fea0003800000 */
[----:B------:R-:W-:-:S13]  /*4790*/  ISETP.GE.AND P0, PT, R15, 0x1, PT ;  /* 0x000000010f00780c */ /* 0x000fda0003f06270 */
[----:B------:R-:W-:Y:S05]  /*47a0*/  @P0 BRA `(.L_x_65) ;  /* 0x0000000000740947 */ /* 0x000fea0003800000 */
[----:B------:R-:W-:Y:S02]  /*47b0*/  ISETP.GE.AND P0, PT, R15, -0x18, PT ;  /* 0xffffffe80f00780c */ /* 0x000fe40003f06270 */
[----:B------:R-:W-:-:S11]  /*47c0*/  LOP3.LUT R2, R2, 0x80000000, RZ, 0xc0, !PT ;  /* 0x8000000002027812 */ /* 0x000fd600078ec0ff */
[----:B------:R-:W-:Y:S05]  /*47d0*/  @!P0 BRA `(.L_x_65) ;  /* 0x0000000000688947 */ /* 0x000fea0003800000 */
[CCC-:B------:R-:W-:Y:S01]  /*47e0*/  FFMA.RZ R7, R16.reuse, R14.reuse, R13.reuse ;  /* 0x0000000e10077223 */ /* 0x1c0fe2000000c00d */
[C---:B------:R-:W-:Y:S02]  /*47f0*/  VIADD R12, R15.reuse, 0x20 ;  /* 0x000000200f0c7836 */ /* 0x040fe40000000000 */
[CCC-:B------:R-:W-:Y:S01]  /*4800*/  FFMA.RM R10, R16.reuse, R14.reuse, R13.reuse ;  /* 0x0000000e100a7223 */ /* 0x1c0fe2000000400d */
[----:B------:R-:W-:Y:S02]  /*4810*/  ISETP.NE.AND P2, PT, R15, RZ, PT ;  /* 0x000000ff0f00720c */ /* 0x000fe40003f45270 */
[----:B------:R-:W-:Y:S01]  /*4820*/  LOP3.LUT R11, R7, 0x7fffff, RZ, 0xc0, !PT ;  /* 0x007fffff070b7812 */ /* 0x000fe200078ec0ff */
[----:B------:R-:W-:Y:S01]  /*4830*/  FFMA.RP R7, R16, R14, R13 ;  /* 0x0000000e10077223 */ /* 0x000fe2000000800d */
[----:B------:R-:W-:Y:S02]  /*4840*/  ISETP.NE.AND P1, PT, R15, RZ, PT ;  /* 0x000000ff0f00720c */ /* 0x000fe40003f25270 */
[----:B------:R-:W-:-:S02]  /*4850*/  LOP3.LUT R11, R11, 0x800000, RZ, 0xfc, !PT ;  /* 0x008000000b0b7812 */ /* 0x000fc400078efcff */
[----:B------:R-:W-:Y:S02]  /*4860*/  IADD3 R13, PT, PT, -R15, RZ, RZ ;  /* 0x000000ff0f0d7210 */ /* 0x000fe40007ffe1ff */
[----:B------:R-:W-:Y:S02]  /*4870*/  SHF.L.U32 R12, R11, R12, RZ ;  /* 0x0000000c0b0c7219 */ /* 0x000fe400000006ff */
[----:B------:R-:W-:Y:S02]  /*4880*/  FSETP.NEU.FTZ.AND P0, PT, R7, R10, PT ;  /* 0x0000000a0700720b */ /* 0x000fe40003f1d000 */
[----:B------:R-:W-:Y:S02]  /*4890*/  SEL R10, R13, RZ, P2 ;  /* 0x000000ff0d0a7207 */ /* 0x000fe40001000000 */
[----:B------:R-:W-:Y:S02]  /*48a0*/  ISETP.NE.AND P1, PT, R12, RZ, P1 ;  /* 0x000000ff0c00720c */ /* 0x000fe40000f25270 */
[----:B------:R-:W-:-:S02]  /*48b0*/  SHF.R.U32.HI R10, RZ, R10, R11 ;  /* 0x0000000aff0a7219 */ /* 0x000fc4000001160b */
[----:B------:R-:W-:Y:S02]  /*48c0*/  PLOP3.LUT P0, PT, P0, P1, PT, 0xf8, 0x8f ;  /* 0x00000000008f781c */ /* 0x000fe40000703f70 */
[----:B------:R-:W-:Y:S02]  /*48d0*/  SHF.R.U32.HI R12, RZ, 0x1, R10 ;  /* 0x00000001ff0c7819 */ /* 0x000fe4000001160a */
[----:B------:R-:W-:-:S04]  /*48e0*/  SEL R7, RZ, 0x1, !P0 ;  /* 0x00000001ff077807 */ /* 0x000fc80004000000 */
[----:B------:R-:W-:-:S04]  /*48f0*/  LOP3.LUT R7, R7, 0x1, R12, 0xf8, !PT ;  /* 0x0000000107077812 */ /* 0x000fc800078ef80c */
[----:B------:R-:W-:-:S05]  /*4900*/  LOP3.LUT R7, R7, R10, RZ, 0xc0, !PT ;  /* 0x0000000a07077212 */ /* 0x000fca00078ec0ff */
[----:B------:R-:W-:-:S05]  /*4910*/  IMAD.IADD R7, R12, 0x1, R7 ;  /* 0x000000010c077824 */ /* 0x000fca00078e0207 */
[----:B------:R-:W-:Y:S01]  /*4920*/  LOP3.LUT R2, R7, R2, RZ, 0xfc, !PT ;  /* 0x0000000207027212 */ /* 0x000fe200078efcff */
[----:B------:R-:W-:Y:S06]  /*4930*/  BRA `(.L_x_65) ;  /* 0x0000000000107947 */ /* 0x000fec0003800000 */
.L_x_64:
[----:B------:R-:W-:-:S04]  /*4940*/  LOP3.LUT R2, R2, 0x80000000, RZ, 0xc0, !PT ;  /* 0x8000000002027812 */ /* 0x000fc800078ec0ff */
[----:B------:R-:W-:Y:S01]  /*4950*/  LOP3.LUT R2, R2, 0x7f800000, RZ, 0xfc, !PT ;  /* 0x7f80000002027812 */ /* 0x000fe200078efcff */
[----:B------:R-:W-:Y:S06]  /*4960*/  BRA `(.L_x_65) ;  /* 0x0000000000047947 */ /* 0x000fec0003800000 */
.L_x_63:
[----:B------:R-:W-:-:S07]  /*4970*/  IMAD R2, R11, 0x800000, R2 ;  /* 0x008000000b027824 */ /* 0x000fce00078e0202 */
.L_x_65:
[----:B------:R-:W-:Y:S05]  /*4980*/  BSYNC.RECONVERGENT B2 ;  /* 0x0000000000027941 */ /* 0x000fea0003800200 */
.L_x_62:
[----:B------:R-:W-:Y:S05]  /*4990*/  BRA `(.L_x_66) ;  /* 0x0000000000207947 */ /* 0x000fea0003800000 */
.L_x_61:
[----:B------:R-:W-:-:S04]  /*49a0*/  LOP3.LUT R2, R7, 0x80000000, R2, 0x48, !PT ;  /* 0x8000000007027812 */ /* 0x000fc800078e4802 */
[----:B------:R-:W-:Y:S01]  /*49b0*/  LOP3.LUT R2, R2, 0x7f800000, RZ, 0xfc, !PT ;  /* 0x7f80000002027812 */ /* 0x000fe200078efcff */
[----:B------:R-:W-:Y:S06]  /*49c0*/  BRA `(.L_x_66) ;  /* 0x0000000000147947 */ /* 0x000fec0003800000 */
.L_x_60:
[----:B------:R-:W-:Y:S01]  /*49d0*/  LOP3.LUT R2, R7, 0x80000000, R2, 0x48, !PT ;  /* 0x8000000007027812 */ /* 0x000fe200078e4802 */
[----:B------:R-:W-:Y:S06]  /*49e0*/  BRA `(.L_x_66) ;  /* 0x00000000000c7947 */ /* 0x000fec0003800000 */
.L_x_59:
[----:B------:R-:W0:Y:S01]  /*49f0*/  MUFU.RSQ R2, -QNAN ;  /* 0xffc0000000027908 */ /* 0x000e220000001400 */
[----:B------:R-:W-:Y:S05]  /*4a00*/  BRA `(.L_x_66) ;  /* 0x0000000000047947 */ /* 0x000fea0003800000 */
.L_x_58:
[----:B------:R-:W-:-:S07]  /*4a10*/  FADD.FTZ R2, R2, R7 ;  /* 0x0000000702027221 */ /* 0x000fce0000010000 */
.L_x_66:
[----:B------:R-:W-:Y:S05]  /*4a20*/  BSYNC.RECONVERGENT B1 ;  /* 0x0000000000017941 */ /* 0x000fea0003800200 */
.L_x_56:
[----:B------:R-:W-:Y:S01]  /*4a30*/  MOV R10, R4 ;  /* 0x00000004000a7202 */ /* 0x000fe20000000f00 */
[----:B------:R-:W-:-:S04]  /*4a40*/  IMAD.MOV.U32 R11, RZ, RZ, 0x0 ;  /* 0x00000000ff0b7424 */ /* 0x000fc800078e00ff */
[----:B0-----:R-:W-:Y:S05]  /*4a50*/  RET.REL.NODEC R10 `(_Z10cuda_framePfS_ii) ;  /* 0xffffffb40a687950 */ /* 0x001fea0003c3ffff */
.L_x_67:
        /* <DEDUP_REMOVED lines=10> */
.L_x_72:


//--------------------- .text._Z9cuda_initPfii    --------------------------
	.section	.text._Z9cuda_initPfii,"ax",@progbits
	.align	128
        .global         _Z9cuda_initPfii
        .type           _Z9cuda_initPfii,@function
        .size           _Z9cuda_initPfii,(.L_x_75 - _Z9cuda_initPfii)
        .other          _Z9cuda_initPfii,@"STO_CUDA_ENTRY STV_DEFAULT"
_Z9cuda_initPfii:
.text._Z9cuda_initPfii:
[----:B------:R-:W-:Y:S01]  /*0000*/  LDC R1, c[0x0][0x37c] ;  /* 0x0000df00ff017b82 */ /* 0x000fe20000000800 */
[----:B------:R-:W-:Y:S05]  /*0010*/  EXIT ;  /* 0x000000000000794d */ /* 0x000fea0003800000 */
.L_x_68:
        /* <DEDUP_REMOVED lines=14> */
.L_x_75:


//--------------------- .nv.shared.reserved.0     --------------------------
	.section	.nv.shared.reserved.0,"aw",@nobits
	.weak		__nv_reservedSMEM_offset_0_alias
	.size		__nv_reservedSMEM_offset_0_alias, 0, 64
	.other		__nv_reservedSMEM_offset_0_alias,@"STO_CUDA_RESERVED_SHARED STV_DEFAULT"
__nv_reservedSMEM_offset_0_alias:
	.zero		0
	.zero		64


//--------------------- .nv.constant0._Z15cuda_val_to_colPfPhii --------------------------
	.section	.nv.constant0._Z15cuda_val_to_colPfPhii,"a",@progbits
	.sectionflags	@""
	.align	4
.nv.constant0._Z15cuda_val_to_colPfPhii:
	.zero		920


//--------------------- .nv.constant0._Z10cuda_framePfS_ii --------------------------
	.section	.nv.constant0._Z10cuda_framePfS_ii,"a",@progbits
	.sectionflags	@""
	.align	4
.nv.constant0._Z10cuda_framePfS_ii:
	.zero		920


//--------------------- .nv.constant0._Z9cuda_initPfii --------------------------
	.section	.nv.constant0._Z9cuda_initPfii,"a",@progbits
	.sectionflags	@""
	.align	4
.nv.constant0._Z9cuda_initPfii:
	.zero		912


//--------------------- SYMBOLS --------------------------

	.type		.nv.reservedSmem.offset0,@object
	.size		.nv.reservedSmem.offset0,0x4
